//
// Generated by NVIDIA NVVM Compiler
//
// Compiler Build ID: CL-36424714
// Cuda compilation tools, release 13.0, V13.0.88
// Based on NVVM 20.0.0
//

.version 9.0
.target sm_100
.address_size 64

	// .globl	_ZN3cub18CUB_300001_SM_10006detail11EmptyKernelIvEEvv
.global .align 1 .b8 _ZN34_INTERNAL_1f45829c_4_k_cu_ad6007dd4cuda3std3__45__cpo5beginE[1];
.global .align 1 .b8 _ZN34_INTERNAL_1f45829c_4_k_cu_ad6007dd4cuda3std3__45__cpo3endE[1];
.global .align 1 .b8 _ZN34_INTERNAL_1f45829c_4_k_cu_ad6007dd4cuda3std3__45__cpo6cbeginE[1];
.global .align 1 .b8 _ZN34_INTERNAL_1f45829c_4_k_cu_ad6007dd4cuda3std3__45__cpo4cendE[1];
.global .align 1 .b8 _ZN34_INTERNAL_1f45829c_4_k_cu_ad6007dd4cuda3std3__45__cpo6rbeginE[1];
.global .align 1 .b8 _ZN34_INTERNAL_1f45829c_4_k_cu_ad6007dd4cuda3std3__45__cpo4rendE[1];
.global .align 1 .b8 _ZN34_INTERNAL_1f45829c_4_k_cu_ad6007dd4cuda3std3__45__cpo7crbeginE[1];
.global .align 1 .b8 _ZN34_INTERNAL_1f45829c_4_k_cu_ad6007dd4cuda3std3__45__cpo5crendE[1];
.global .align 1 .b8 _ZN34_INTERNAL_1f45829c_4_k_cu_ad6007dd4cuda3std3__436_GLOBAL__N__1f45829c_4_k_cu_ad6007dd6ignoreE[1];
.global .align 1 .b8 _ZN34_INTERNAL_1f45829c_4_k_cu_ad6007dd4cuda3std3__419piecewise_constructE[1];
.global .align 1 .b8 _ZN34_INTERNAL_1f45829c_4_k_cu_ad6007dd4cuda3std3__48in_placeE[1];
.global .align 1 .b8 _ZN34_INTERNAL_1f45829c_4_k_cu_ad6007dd4cuda3std3__420unreachable_sentinelE[1];
.global .align 1 .b8 _ZN34_INTERNAL_1f45829c_4_k_cu_ad6007dd4cuda3std3__47nulloptE[1];
.global .align 1 .b8 _ZN34_INTERNAL_1f45829c_4_k_cu_ad6007dd4cuda3std3__48unexpectE[1];
.global .align 1 .b8 _ZN34_INTERNAL_1f45829c_4_k_cu_ad6007dd4cuda3std6ranges3__45__cpo4swapE[1];
.global .align 1 .b8 _ZN34_INTERNAL_1f45829c_4_k_cu_ad6007dd4cuda3std6ranges3__45__cpo9iter_moveE[1];
.global .align 1 .b8 _ZN34_INTERNAL_1f45829c_4_k_cu_ad6007dd4cuda3std6ranges3__45__cpo5beginE[1];
.global .align 1 .b8 _ZN34_INTERNAL_1f45829c_4_k_cu_ad6007dd4cuda3std6ranges3__45__cpo3endE[1];
.global .align 1 .b8 _ZN34_INTERNAL_1f45829c_4_k_cu_ad6007dd4cuda3std6ranges3__45__cpo6cbeginE[1];
.global .align 1 .b8 _ZN34_INTERNAL_1f45829c_4_k_cu_ad6007dd4cuda3std6ranges3__45__cpo4cendE[1];
.global .align 1 .b8 _ZN34_INTERNAL_1f45829c_4_k_cu_ad6007dd4cuda3std6ranges3__45__cpo7advanceE[1];
.global .align 1 .b8 _ZN34_INTERNAL_1f45829c_4_k_cu_ad6007dd4cuda3std6ranges3__45__cpo9iter_swapE[1];
.global .align 1 .b8 _ZN34_INTERNAL_1f45829c_4_k_cu_ad6007dd4cuda3std6ranges3__45__cpo4nextE[1];
.global .align 1 .b8 _ZN34_INTERNAL_1f45829c_4_k_cu_ad6007dd4cuda3std6ranges3__45__cpo4prevE[1];
.global .align 1 .b8 _ZN34_INTERNAL_1f45829c_4_k_cu_ad6007dd4cuda3std6ranges3__45__cpo4dataE[1];
.global .align 1 .b8 _ZN34_INTERNAL_1f45829c_4_k_cu_ad6007dd4cuda3std6ranges3__45__cpo5cdataE[1];
.global .align 1 .b8 _ZN34_INTERNAL_1f45829c_4_k_cu_ad6007dd4cuda3std6ranges3__45__cpo4sizeE[1];
.global .align 1 .b8 _ZN34_INTERNAL_1f45829c_4_k_cu_ad6007dd4cuda3std6ranges3__45__cpo5ssizeE[1];
.global .align 1 .b8 _ZN34_INTERNAL_1f45829c_4_k_cu_ad6007dd4cuda3std6ranges3__45__cpo8distanceE[1];
.global .align 1 .b8 _ZN34_INTERNAL_1f45829c_4_k_cu_ad6007dd6thrust24THRUST_300001_SM_1000_NS8cuda_cub3parE[1];
.global .align 1 .b8 _ZN34_INTERNAL_1f45829c_4_k_cu_ad6007dd6thrust24THRUST_300001_SM_1000_NS8cuda_cub10par_nosyncE[1];
.global .align 1 .b8 _ZN34_INTERNAL_1f45829c_4_k_cu_ad6007dd6thrust24THRUST_300001_SM_1000_NS6system6detail10sequential3seqE[1];
.global .align 1 .b8 _ZN34_INTERNAL_1f45829c_4_k_cu_ad6007dd6thrust24THRUST_300001_SM_1000_NS6system3cpp3parE[1];
.global .align 1 .b8 _ZN34_INTERNAL_1f45829c_4_k_cu_ad6007dd6thrust24THRUST_300001_SM_1000_NS12placeholders2_1E[1];
.global .align 1 .b8 _ZN34_INTERNAL_1f45829c_4_k_cu_ad6007dd6thrust24THRUST_300001_SM_1000_NS12placeholders2_2E[1];
.global .align 1 .b8 _ZN34_INTERNAL_1f45829c_4_k_cu_ad6007dd6thrust24THRUST_300001_SM_1000_NS12placeholders2_3E[1];
.global .align 1 .b8 _ZN34_INTERNAL_1f45829c_4_k_cu_ad6007dd6thrust24THRUST_300001_SM_1000_NS12placeholders2_4E[1];
.global .align 1 .b8 _ZN34_INTERNAL_1f45829c_4_k_cu_ad6007dd6thrust24THRUST_300001_SM_1000_NS12placeholders2_5E[1];
.global .align 1 .b8 _ZN34_INTERNAL_1f45829c_4_k_cu_ad6007dd6thrust24THRUST_300001_SM_1000_NS12placeholders2_6E[1];
.global .align 1 .b8 _ZN34_INTERNAL_1f45829c_4_k_cu_ad6007dd6thrust24THRUST_300001_SM_1000_NS12placeholders2_7E[1];
.global .align 1 .b8 _ZN34_INTERNAL_1f45829c_4_k_cu_ad6007dd6thrust24THRUST_300001_SM_1000_NS12placeholders2_8E[1];
.global .align 1 .b8 _ZN34_INTERNAL_1f45829c_4_k_cu_ad6007dd6thrust24THRUST_300001_SM_1000_NS12placeholders2_9E[1];
.global .align 1 .b8 _ZN34_INTERNAL_1f45829c_4_k_cu_ad6007dd6thrust24THRUST_300001_SM_1000_NS12placeholders3_10E[1];
.global .align 1 .b8 _ZN34_INTERNAL_1f45829c_4_k_cu_ad6007dd6thrust24THRUST_300001_SM_1000_NS3seqE[1];
.global .align 1 .b8 _ZN34_INTERNAL_1f45829c_4_k_cu_ad6007dd6thrust24THRUST_300001_SM_1000_NS6deviceE[1];

.visible .entry _ZN3cub18CUB_300001_SM_10006detail11EmptyKernelIvEEvv()
{


	ret;

}
	// .globl	_ZN3cub18CUB_300001_SM_10006detail8for_each13static_kernelINS2_12policy_hub_t12policy_500_tEmN6thrust24THRUST_300001_SM_1000_NS8cuda_cub20__uninitialized_fill7functorINS7_10device_ptrIdEEdEEEEvT0_T1_
.visible .entry _ZN3cub18CUB_300001_SM_10006detail8for_each13static_kernelINS2_12policy_hub_t12policy_500_tEmN6thrust24THRUST_300001_SM_1000_NS8cuda_cub20__uninitialized_fill7functorINS7_10device_ptrIdEEdEEEEvT0_T1_(
	.param .u64 _ZN3cub18CUB_300001_SM_10006detail8for_each13static_kernelINS2_12policy_hub_t12policy_500_tEmN6thrust24THRUST_300001_SM_1000_NS8cuda_cub20__uninitialized_fill7functorINS7_10device_ptrIdEEdEEEEvT0_T1__param_0,
	.param .align 8 .b8 _ZN3cub18CUB_300001_SM_10006detail8for_each13static_kernelINS2_12policy_hub_t12policy_500_tEmN6thrust24THRUST_300001_SM_1000_NS8cuda_cub20__uninitialized_fill7functorINS7_10device_ptrIdEEdEEEEvT0_T1__param_1[16]
)
.maxntid 256
{
	.reg .pred 	%p<4>;
	.reg .b32 	%r<5>;
	.reg .b64 	%rd<16>;
	.reg .b64 	%fd<3>;

	ld.param.f64 	%fd2, [_ZN3cub18CUB_300001_SM_10006detail8for_each13static_kernelINS2_12policy_hub_t12policy_500_tEmN6thrust24THRUST_300001_SM_1000_NS8cuda_cub20__uninitialized_fill7functorINS7_10device_ptrIdEEdEEEEvT0_T1__param_1+8];
	ld.param.u64 	%rd4, [_ZN3cub18CUB_300001_SM_10006detail8for_each13static_kernelINS2_12policy_hub_t12policy_500_tEmN6thrust24THRUST_300001_SM_1000_NS8cuda_cub20__uninitialized_fill7functorINS7_10device_ptrIdEEdEEEEvT0_T1__param_1];
	ld.param.u64 	%rd5, [_ZN3cub18CUB_300001_SM_10006detail8for_each13static_kernelINS2_12policy_hub_t12policy_500_tEmN6thrust24THRUST_300001_SM_1000_NS8cuda_cub20__uninitialized_fill7functorINS7_10device_ptrIdEEdEEEEvT0_T1__param_0];
	mov.u32 	%r2, %ctaid.x;
	mul.wide.u32 	%rd1, %r2, 512;
	sub.s64 	%rd2, %rd5, %rd1;
	setp.lt.u64 	%p1, %rd2, 512;
	@%p1 bra 	$L__BB1_2;
	mov.u32 	%r4, %tid.x;
	cvta.to.global.u64 	%rd11, %rd4;
	cvt.u64.u32 	%rd12, %r4;
	add.s64 	%rd13, %rd1, %rd12;
	shl.b64 	%rd14, %rd13, 3;
	add.s64 	%rd15, %rd11, %rd14;
	st.global.f64 	[%rd15], %fd2;
	st.global.f64 	[%rd15+2048], %fd2;
	bra.uni 	$L__BB1_6;
$L__BB1_2:
	cvta.to.global.u64 	%rd6, %rd4;
	mov.u32 	%r1, %tid.x;
	cvt.u64.u32 	%rd7, %r1;
	setp.le.u64 	%p2, %rd2, %rd7;
	add.s64 	%rd8, %rd1, %rd7;
	shl.b64 	%rd9, %rd8, 3;
	add.s64 	%rd3, %rd6, %rd9;
	@%p2 bra 	$L__BB1_4;
	st.global.f64 	[%rd3], %fd2;
$L__BB1_4:
	add.s32 	%r3, %r1, 256;
	cvt.u64.u32 	%rd10, %r3;
	setp.le.u64 	%p3, %rd2, %rd10;
	@%p3 bra 	$L__BB1_6;
	st.global.f64 	[%rd3+2048], %fd2;
$L__BB1_6:
	ret;

}
	// .globl	_ZN3cub18CUB_300001_SM_10006detail9transform16transform_kernelINS2_10policy_hubILb1EN4cuda3std3__45tupleIJN6thrust24THRUST_300001_SM_1000_NS17counting_iteratorIiNSA_11use_defaultESC_SC_EEEEEE10policy1000Ei23matrix_multiply_functorNSA_6detail15normal_iteratorINSA_10device_ptrIdEEEEJSD_EEEvT0_iT1_T2_DpNS2_10kernel_argIT3_EE
.visible .entry _ZN3cub18CUB_300001_SM_10006detail9transform16transform_kernelINS2_10policy_hubILb1EN4cuda3std3__45tupleIJN6thrust24THRUST_300001_SM_1000_NS17counting_iteratorIiNSA_11use_defaultESC_SC_EEEEEE10policy1000Ei23matrix_multiply_functorNSA_6detail15normal_iteratorINSA_10device_ptrIdEEEEJSD_EEEvT0_iT1_T2_DpNS2_10kernel_argIT3_EE(
	.param .u32 _ZN3cub18CUB_300001_SM_10006detail9transform16transform_kernelINS2_10policy_hubILb1EN4cuda3std3__45tupleIJN6thrust24THRUST_300001_SM_1000_NS17counting_iteratorIiNSA_11use_defaultESC_SC_EEEEEE10policy1000Ei23matrix_multiply_functorNSA_6detail15normal_iteratorINSA_10device_ptrIdEEEEJSD_EEEvT0_iT1_T2_DpNS2_10kernel_argIT3_EE_param_0,
	.param .u32 _ZN3cub18CUB_300001_SM_10006detail9transform16transform_kernelINS2_10policy_hubILb1EN4cuda3std3__45tupleIJN6thrust24THRUST_300001_SM_1000_NS17counting_iteratorIiNSA_11use_defaultESC_SC_EEEEEE10policy1000Ei23matrix_multiply_functorNSA_6detail15normal_iteratorINSA_10device_ptrIdEEEEJSD_EEEvT0_iT1_T2_DpNS2_10kernel_argIT3_EE_param_1,
	.param .align 8 .b8 _ZN3cub18CUB_300001_SM_10006detail9transform16transform_kernelINS2_10policy_hubILb1EN4cuda3std3__45tupleIJN6thrust24THRUST_300001_SM_1000_NS17counting_iteratorIiNSA_11use_defaultESC_SC_EEEEEE10policy1000Ei23matrix_multiply_functorNSA_6detail15normal_iteratorINSA_10device_ptrIdEEEEJSD_EEEvT0_iT1_T2_DpNS2_10kernel_argIT3_EE_param_2[32],
	.param .align 8 .b8 _ZN3cub18CUB_300001_SM_10006detail9transform16transform_kernelINS2_10policy_hubILb1EN4cuda3std3__45tupleIJN6thrust24THRUST_300001_SM_1000_NS17counting_iteratorIiNSA_11use_defaultESC_SC_EEEEEE10policy1000Ei23matrix_multiply_functorNSA_6detail15normal_iteratorINSA_10device_ptrIdEEEEJSD_EEEvT0_iT1_T2_DpNS2_10kernel_argIT3_EE_param_3[8],
	.param .align 8 .b8 _ZN3cub18CUB_300001_SM_10006detail9transform16transform_kernelINS2_10policy_hubILb1EN4cuda3std3__45tupleIJN6thrust24THRUST_300001_SM_1000_NS17counting_iteratorIiNSA_11use_defaultESC_SC_EEEEEE10policy1000Ei23matrix_multiply_functorNSA_6detail15normal_iteratorINSA_10device_ptrIdEEEEJSD_EEEvT0_iT1_T2_DpNS2_10kernel_argIT3_EE_param_4[16]
)
.maxntid 128
{
	.reg .pred 	%p<40>;
	.reg .b32 	%r<142>;
	.reg .b64 	%rd<97>;
	.reg .b64 	%fd<133>;

	ld.param.u32 	%r1, [_ZN3cub18CUB_300001_SM_10006detail9transform16transform_kernelINS2_10policy_hubILb1EN4cuda3std3__45tupleIJN6thrust24THRUST_300001_SM_1000_NS17counting_iteratorIiNSA_11use_defaultESC_SC_EEEEEE10policy1000Ei23matrix_multiply_functorNSA_6detail15normal_iteratorINSA_10device_ptrIdEEEEJSD_EEEvT0_iT1_T2_DpNS2_10kernel_argIT3_EE_param_2+4];
	ld.param.u32 	%r2, [_ZN3cub18CUB_300001_SM_10006detail9transform16transform_kernelINS2_10policy_hubILb1EN4cuda3std3__45tupleIJN6thrust24THRUST_300001_SM_1000_NS17counting_iteratorIiNSA_11use_defaultESC_SC_EEEEEE10policy1000Ei23matrix_multiply_functorNSA_6detail15normal_iteratorINSA_10device_ptrIdEEEEJSD_EEEvT0_iT1_T2_DpNS2_10kernel_argIT3_EE_param_2+8];
	ld.param.u32 	%r67, [_ZN3cub18CUB_300001_SM_10006detail9transform16transform_kernelINS2_10policy_hubILb1EN4cuda3std3__45tupleIJN6thrust24THRUST_300001_SM_1000_NS17counting_iteratorIiNSA_11use_defaultESC_SC_EEEEEE10policy1000Ei23matrix_multiply_functorNSA_6detail15normal_iteratorINSA_10device_ptrIdEEEEJSD_EEEvT0_iT1_T2_DpNS2_10kernel_argIT3_EE_param_4];
	ld.param.u32 	%r68, [_ZN3cub18CUB_300001_SM_10006detail9transform16transform_kernelINS2_10policy_hubILb1EN4cuda3std3__45tupleIJN6thrust24THRUST_300001_SM_1000_NS17counting_iteratorIiNSA_11use_defaultESC_SC_EEEEEE10policy1000Ei23matrix_multiply_functorNSA_6detail15normal_iteratorINSA_10device_ptrIdEEEEJSD_EEEvT0_iT1_T2_DpNS2_10kernel_argIT3_EE_param_0];
	ld.param.u64 	%rd6, [_ZN3cub18CUB_300001_SM_10006detail9transform16transform_kernelINS2_10policy_hubILb1EN4cuda3std3__45tupleIJN6thrust24THRUST_300001_SM_1000_NS17counting_iteratorIiNSA_11use_defaultESC_SC_EEEEEE10policy1000Ei23matrix_multiply_functorNSA_6detail15normal_iteratorINSA_10device_ptrIdEEEEJSD_EEEvT0_iT1_T2_DpNS2_10kernel_argIT3_EE_param_2+24];
	ld.param.u64 	%rd7, [_ZN3cub18CUB_300001_SM_10006detail9transform16transform_kernelINS2_10policy_hubILb1EN4cuda3std3__45tupleIJN6thrust24THRUST_300001_SM_1000_NS17counting_iteratorIiNSA_11use_defaultESC_SC_EEEEEE10policy1000Ei23matrix_multiply_functorNSA_6detail15normal_iteratorINSA_10device_ptrIdEEEEJSD_EEEvT0_iT1_T2_DpNS2_10kernel_argIT3_EE_param_2+16];
	ld.param.u64 	%rd8, [_ZN3cub18CUB_300001_SM_10006detail9transform16transform_kernelINS2_10policy_hubILb1EN4cuda3std3__45tupleIJN6thrust24THRUST_300001_SM_1000_NS17counting_iteratorIiNSA_11use_defaultESC_SC_EEEEEE10policy1000Ei23matrix_multiply_functorNSA_6detail15normal_iteratorINSA_10device_ptrIdEEEEJSD_EEEvT0_iT1_T2_DpNS2_10kernel_argIT3_EE_param_3];
	ld.param.u32 	%r66, [_ZN3cub18CUB_300001_SM_10006detail9transform16transform_kernelINS2_10policy_hubILb1EN4cuda3std3__45tupleIJN6thrust24THRUST_300001_SM_1000_NS17counting_iteratorIiNSA_11use_defaultESC_SC_EEEEEE10policy1000Ei23matrix_multiply_functorNSA_6detail15normal_iteratorINSA_10device_ptrIdEEEEJSD_EEEvT0_iT1_T2_DpNS2_10kernel_argIT3_EE_param_1];
	cvta.to.global.u64 	%rd9, %rd8;
	cvta.to.global.u64 	%rd1, %rd7;
	cvta.to.global.u64 	%rd2, %rd6;
	shl.b32 	%r69, %r66, 7;
	mov.u32 	%r70, %ctaid.x;
	mul.lo.s32 	%r71, %r69, %r70;
	sub.s32 	%r72, %r68, %r71;
	min.s32 	%r3, %r69, %r72;
	add.s32 	%r4, %r67, %r71;
	mul.wide.s32 	%rd10, %r71, 8;
	add.s64 	%rd3, %rd9, %rd10;
	setp.gt.s32 	%p1, %r69, %r72;
	@%p1 bra 	$L__BB2_27;
	setp.lt.s32 	%p2, %r66, 1;
	@%p2 bra 	$L__BB2_60;
	mov.u32 	%r5, %tid.x;
	setp.lt.s32 	%p3, %r2, 1;
	@%p3 bra 	$L__BB2_16;
	and.b32  	%r6, %r2, 7;
	add.s32 	%r7, %r6, -1;
	and.b32  	%r8, %r2, 3;
	and.b32  	%r9, %r2, 2147483640;
	and.b32  	%r10, %r2, 1;
	mov.b32 	%r122, 0;
	mul.wide.s32 	%rd49, %r1, 8;
$L__BB2_4:
	setp.lt.u32 	%p12, %r2, 8;
	shl.b32 	%r87, %r122, 7;
	add.s32 	%r12, %r87, %r5;
	add.s32 	%r88, %r12, %r4;
	div.s32 	%r89, %r88, %r1;
	mul.lo.s32 	%r90, %r89, %r1;
	sub.s32 	%r13, %r88, %r90;
	mul.lo.s32 	%r14, %r89, %r2;
	mov.f64 	%fd124, 0d0000000000000000;
	mov.b32 	%r125, 0;
	@%p12 bra 	$L__BB2_7;
	mov.f64 	%fd124, 0d0000000000000000;
	mov.b32 	%r123, 0;
$L__BB2_6:
	.pragma "nounroll";
	add.s32 	%r92, %r123, %r14;
	mul.wide.s32 	%rd25, %r92, 8;
	add.s64 	%rd26, %rd1, %rd25;
	ld.global.f64 	%fd28, [%rd26];
	mad.lo.s32 	%r93, %r123, %r1, %r13;
	mul.wide.s32 	%rd27, %r93, 8;
	add.s64 	%rd28, %rd2, %rd27;
	ld.global.f64 	%fd29, [%rd28];
	fma.rn.f64 	%fd30, %fd28, %fd29, %fd124;
	ld.global.f64 	%fd31, [%rd26+8];
	add.s64 	%rd30, %rd28, %rd49;
	ld.global.f64 	%fd32, [%rd30];
	fma.rn.f64 	%fd33, %fd31, %fd32, %fd30;
	ld.global.f64 	%fd34, [%rd26+16];
	add.s64 	%rd31, %rd30, %rd49;
	ld.global.f64 	%fd35, [%rd31];
	fma.rn.f64 	%fd36, %fd34, %fd35, %fd33;
	ld.global.f64 	%fd37, [%rd26+24];
	add.s64 	%rd32, %rd31, %rd49;
	ld.global.f64 	%fd38, [%rd32];
	fma.rn.f64 	%fd39, %fd37, %fd38, %fd36;
	ld.global.f64 	%fd40, [%rd26+32];
	add.s64 	%rd33, %rd32, %rd49;
	ld.global.f64 	%fd41, [%rd33];
	fma.rn.f64 	%fd42, %fd40, %fd41, %fd39;
	ld.global.f64 	%fd43, [%rd26+40];
	add.s64 	%rd34, %rd33, %rd49;
	ld.global.f64 	%fd44, [%rd34];
	fma.rn.f64 	%fd45, %fd43, %fd44, %fd42;
	ld.global.f64 	%fd46, [%rd26+48];
	add.s64 	%rd35, %rd34, %rd49;
	ld.global.f64 	%fd47, [%rd35];
	fma.rn.f64 	%fd48, %fd46, %fd47, %fd45;
	ld.global.f64 	%fd49, [%rd26+56];
	add.s64 	%rd36, %rd35, %rd49;
	ld.global.f64 	%fd50, [%rd36];
	fma.rn.f64 	%fd124, %fd49, %fd50, %fd48;
	add.s32 	%r123, %r123, 8;
	setp.ne.s32 	%p13, %r123, %r9;
	mov.u32 	%r125, %r9;
	@%p13 bra 	$L__BB2_6;
$L__BB2_7:
	setp.eq.s32 	%p14, %r6, 0;
	@%p14 bra 	$L__BB2_15;
	setp.lt.u32 	%p15, %r7, 3;
	@%p15 bra 	$L__BB2_10;
	add.s32 	%r94, %r125, %r14;
	mul.wide.s32 	%rd37, %r94, 8;
	add.s64 	%rd38, %rd1, %rd37;
	ld.global.f64 	%fd52, [%rd38];
	mad.lo.s32 	%r95, %r125, %r1, %r13;
	mul.wide.s32 	%rd39, %r95, 8;
	add.s64 	%rd40, %rd2, %rd39;
	ld.global.f64 	%fd53, [%rd40];
	fma.rn.f64 	%fd54, %fd52, %fd53, %fd124;
	ld.global.f64 	%fd55, [%rd38+8];
	add.s64 	%rd42, %rd40, %rd49;
	ld.global.f64 	%fd56, [%rd42];
	fma.rn.f64 	%fd57, %fd55, %fd56, %fd54;
	ld.global.f64 	%fd58, [%rd38+16];
	add.s64 	%rd43, %rd42, %rd49;
	ld.global.f64 	%fd59, [%rd43];
	fma.rn.f64 	%fd60, %fd58, %fd59, %fd57;
	ld.global.f64 	%fd61, [%rd38+24];
	add.s64 	%rd44, %rd43, %rd49;
	ld.global.f64 	%fd62, [%rd44];
	fma.rn.f64 	%fd124, %fd61, %fd62, %fd60;
	add.s32 	%r125, %r125, 4;
$L__BB2_10:
	setp.eq.s32 	%p16, %r8, 0;
	@%p16 bra 	$L__BB2_15;
	setp.eq.s32 	%p17, %r8, 1;
	@%p17 bra 	$L__BB2_13;
	add.s32 	%r96, %r125, %r14;
	mul.wide.s32 	%rd45, %r96, 8;
	add.s64 	%rd46, %rd1, %rd45;
	ld.global.f64 	%fd64, [%rd46];
	mad.lo.s32 	%r97, %r125, %r1, %r13;
	mul.wide.s32 	%rd47, %r97, 8;
	add.s64 	%rd48, %rd2, %rd47;
	ld.global.f64 	%fd65, [%rd48];
	fma.rn.f64 	%fd66, %fd64, %fd65, %fd124;
	ld.global.f64 	%fd67, [%rd46+8];
	add.s64 	%rd50, %rd48, %rd49;
	ld.global.f64 	%fd68, [%rd50];
	fma.rn.f64 	%fd124, %fd67, %fd68, %fd66;
	add.s32 	%r125, %r125, 2;
$L__BB2_13:
	setp.eq.s32 	%p18, %r10, 0;
	@%p18 bra 	$L__BB2_15;
	add.s32 	%r98, %r125, %r14;
	mul.wide.s32 	%rd51, %r98, 8;
	add.s64 	%rd52, %rd1, %rd51;
	ld.global.f64 	%fd69, [%rd52];
	mad.lo.s32 	%r99, %r125, %r1, %r13;
	mul.wide.s32 	%rd53, %r99, 8;
	add.s64 	%rd54, %rd2, %rd53;
	ld.global.f64 	%fd70, [%rd54];
	fma.rn.f64 	%fd124, %fd69, %fd70, %fd124;
$L__BB2_15:
	mul.wide.s32 	%rd55, %r12, 8;
	add.s64 	%rd56, %rd3, %rd55;
	st.global.f64 	[%rd56], %fd124;
	add.s32 	%r122, %r122, 1;
	setp.eq.s32 	%p19, %r122, %r66;
	@%p19 bra 	$L__BB2_60;
	bra.uni 	$L__BB2_4;
$L__BB2_16:
	and.b32  	%r23, %r66, 7;
	setp.lt.u32 	%p4, %r66, 8;
	mov.b32 	%r139, 0;
	@%p4 bra 	$L__BB2_19;
	and.b32  	%r139, %r66, 2147483640;
	mov.b32 	%r134, 0;
$L__BB2_18:
	.pragma "nounroll";
	shl.b32 	%r75, %r134, 7;
	add.s32 	%r76, %r75, %r5;
	mul.wide.u32 	%rd11, %r76, 8;
	add.s64 	%rd12, %rd3, %rd11;
	mov.b64 	%rd13, 0;
	st.global.u64 	[%rd12], %rd13;
	add.s32 	%r77, %r76, 128;
	mul.wide.s32 	%rd14, %r77, 8;
	add.s64 	%rd15, %rd3, %rd14;
	st.global.u64 	[%rd15], %rd13;
	st.global.u64 	[%rd15+1024], %rd13;
	st.global.u64 	[%rd15+2048], %rd13;
	st.global.u64 	[%rd15+3072], %rd13;
	st.global.u64 	[%rd15+4096], %rd13;
	st.global.u64 	[%rd15+5120], %rd13;
	st.global.u64 	[%rd15+6144], %rd13;
	add.s32 	%r134, %r134, 8;
	setp.eq.s32 	%p5, %r134, %r139;
	@%p5 bra 	$L__BB2_19;
	bra.uni 	$L__BB2_18;
$L__BB2_19:
	setp.eq.s32 	%p6, %r23, 0;
	@%p6 bra 	$L__BB2_60;
	and.b32  	%r61, %r66, 3;
	setp.lt.u32 	%p7, %r23, 4;
	@%p7 bra 	$L__BB2_22;
	shl.b32 	%r78, %r139, 7;
	add.s32 	%r79, %r78, %r5;
	mul.wide.s32 	%rd16, %r79, 8;
	add.s64 	%rd17, %rd3, %rd16;
	mov.b64 	%rd18, 0;
	st.global.u64 	[%rd17], %rd18;
	st.global.u64 	[%rd17+1024], %rd18;
	st.global.u64 	[%rd17+2048], %rd18;
	st.global.u64 	[%rd17+3072], %rd18;
	add.s32 	%r139, %r139, 4;
$L__BB2_22:
	setp.eq.s32 	%p8, %r61, 0;
	@%p8 bra 	$L__BB2_60;
	setp.eq.s32 	%p9, %r61, 1;
	@%p9 bra 	$L__BB2_25;
	shl.b32 	%r80, %r139, 7;
	add.s32 	%r81, %r80, %r5;
	mul.wide.s32 	%rd19, %r81, 8;
	add.s64 	%rd20, %rd3, %rd19;
	mov.b64 	%rd21, 0;
	st.global.u64 	[%rd20], %rd21;
	st.global.u64 	[%rd20+1024], %rd21;
	add.s32 	%r139, %r139, 2;
$L__BB2_25:
	and.b32  	%r82, %r66, 1;
	setp.eq.b32 	%p10, %r82, 1;
	not.pred 	%p11, %p10;
	@%p11 bra 	$L__BB2_60;
	shl.b32 	%r83, %r139, 7;
	add.s32 	%r84, %r83, %r5;
	mul.wide.s32 	%rd22, %r84, 8;
	add.s64 	%rd23, %rd3, %rd22;
	mov.b64 	%rd24, 0;
	st.global.u64 	[%rd23], %rd24;
	bra.uni 	$L__BB2_60;
$L__BB2_27:
	setp.lt.s32 	%p20, %r66, 1;
	@%p20 bra 	$L__BB2_60;
	mov.u32 	%r25, %tid.x;
	setp.lt.s32 	%p21, %r2, 1;
	@%p21 bra 	$L__BB2_44;
	and.b32  	%r26, %r2, 7;
	and.b32  	%r27, %r2, 2147483640;
	and.b32  	%r28, %r2, 1;
	neg.s32 	%r29, %r27;
	shl.b32 	%r30, %r1, 3;
	add.s64 	%rd4, %rd1, 32;
	mov.b32 	%r127, 0;
	mul.wide.s32 	%rd89, %r1, 8;
$L__BB2_30:
	shl.b32 	%r109, %r127, 7;
	add.s32 	%r32, %r109, %r25;
	setp.ge.s32 	%p31, %r32, %r3;
	@%p31 bra 	$L__BB2_43;
	setp.lt.u32 	%p32, %r2, 8;
	add.s32 	%r111, %r32, %r4;
	div.s32 	%r112, %r111, %r1;
	mul.lo.s32 	%r113, %r112, %r1;
	sub.s32 	%r33, %r111, %r113;
	mul.lo.s32 	%r34, %r112, %r2;
	mov.f64 	%fd132, 0d0000000000000000;
	mov.b32 	%r132, 0;
	@%p32 bra 	$L__BB2_34;
	mov.f64 	%fd132, 0d0000000000000000;
	mov.u32 	%r128, %r34;
	mov.u32 	%r129, %r33;
	mov.u32 	%r130, %r29;
$L__BB2_33:
	.pragma "nounroll";
	mul.wide.s32 	%rd65, %r128, 8;
	add.s64 	%rd66, %rd4, %rd65;
	ld.global.f64 	%fd74, [%rd66+-32];
	mul.wide.s32 	%rd67, %r129, 8;
	add.s64 	%rd68, %rd2, %rd67;
	ld.global.f64 	%fd75, [%rd68];
	fma.rn.f64 	%fd76, %fd74, %fd75, %fd132;
	ld.global.f64 	%fd77, [%rd66+-24];
	mul.wide.s32 	%rd69, %r1, 8;
	add.s64 	%rd70, %rd68, %rd69;
	ld.global.f64 	%fd78, [%rd70];
	fma.rn.f64 	%fd79, %fd77, %fd78, %fd76;
	ld.global.f64 	%fd80, [%rd66+-16];
	add.s64 	%rd71, %rd70, %rd69;
	ld.global.f64 	%fd81, [%rd71];
	fma.rn.f64 	%fd82, %fd80, %fd81, %fd79;
	ld.global.f64 	%fd83, [%rd66+-8];
	add.s64 	%rd72, %rd71, %rd69;
	ld.global.f64 	%fd84, [%rd72];
	fma.rn.f64 	%fd85, %fd83, %fd84, %fd82;
	ld.global.f64 	%fd86, [%rd66];
	add.s64 	%rd73, %rd72, %rd69;
	ld.global.f64 	%fd87, [%rd73];
	fma.rn.f64 	%fd88, %fd86, %fd87, %fd85;
	ld.global.f64 	%fd89, [%rd66+8];
	add.s64 	%rd74, %rd73, %rd69;
	ld.global.f64 	%fd90, [%rd74];
	fma.rn.f64 	%fd91, %fd89, %fd90, %fd88;
	ld.global.f64 	%fd92, [%rd66+16];
	add.s64 	%rd75, %rd74, %rd69;
	ld.global.f64 	%fd93, [%rd75];
	fma.rn.f64 	%fd94, %fd92, %fd93, %fd91;
	ld.global.f64 	%fd95, [%rd66+24];
	add.s64 	%rd76, %rd75, %rd69;
	ld.global.f64 	%fd96, [%rd76];
	fma.rn.f64 	%fd132, %fd95, %fd96, %fd94;
	add.s32 	%r130, %r130, 8;
	add.s32 	%r129, %r129, %r30;
	add.s32 	%r128, %r128, 8;
	setp.ne.s32 	%p33, %r130, 0;
	mov.u32 	%r132, %r27;
	@%p33 bra 	$L__BB2_33;
$L__BB2_34:
	setp.eq.s32 	%p34, %r26, 0;
	@%p34 bra 	$L__BB2_42;
	add.s32 	%r114, %r26, -1;
	setp.lt.u32 	%p35, %r114, 3;
	@%p35 bra 	$L__BB2_37;
	add.s32 	%r115, %r132, %r34;
	mul.wide.s32 	%rd77, %r115, 8;
	add.s64 	%rd78, %rd1, %rd77;
	ld.global.f64 	%fd98, [%rd78];
	mad.lo.s32 	%r116, %r132, %r1, %r33;
	mul.wide.s32 	%rd79, %r116, 8;
	add.s64 	%rd80, %rd2, %rd79;
	ld.global.f64 	%fd99, [%rd80];
	fma.rn.f64 	%fd100, %fd98, %fd99, %fd132;
	ld.global.f64 	%fd101, [%rd78+8];
	add.s64 	%rd82, %rd80, %rd89;
	ld.global.f64 	%fd102, [%rd82];
	fma.rn.f64 	%fd103, %fd101, %fd102, %fd100;
	ld.global.f64 	%fd104, [%rd78+16];
	add.s64 	%rd83, %rd82, %rd89;
	ld.global.f64 	%fd105, [%rd83];
	fma.rn.f64 	%fd106, %fd104, %fd105, %fd103;
	ld.global.f64 	%fd107, [%rd78+24];
	add.s64 	%rd84, %rd83, %rd89;
	ld.global.f64 	%fd108, [%rd84];
	fma.rn.f64 	%fd132, %fd107, %fd108, %fd106;
	add.s32 	%r132, %r132, 4;
$L__BB2_37:
	and.b32  	%r117, %r2, 3;
	setp.eq.s32 	%p36, %r117, 0;
	@%p36 bra 	$L__BB2_42;
	setp.eq.s32 	%p37, %r117, 1;
	@%p37 bra 	$L__BB2_40;
	add.s32 	%r118, %r132, %r34;
	mul.wide.s32 	%rd85, %r118, 8;
	add.s64 	%rd86, %rd1, %rd85;
	ld.global.f64 	%fd110, [%rd86];
	mad.lo.s32 	%r119, %r132, %r1, %r33;
	mul.wide.s32 	%rd87, %r119, 8;
	add.s64 	%rd88, %rd2, %rd87;
	ld.global.f64 	%fd111, [%rd88];
	fma.rn.f64 	%fd112, %fd110, %fd111, %fd132;
	ld.global.f64 	%fd113, [%rd86+8];
	add.s64 	%rd90, %rd88, %rd89;
	ld.global.f64 	%fd114, [%rd90];
	fma.rn.f64 	%fd132, %fd113, %fd114, %fd112;
	add.s32 	%r132, %r132, 2;
$L__BB2_40:
	setp.eq.s32 	%p38, %r28, 0;
	@%p38 bra 	$L__BB2_42;
	add.s32 	%r120, %r132, %r34;
	mul.wide.s32 	%rd91, %r120, 8;
	add.s64 	%rd92, %rd1, %rd91;
	ld.global.f64 	%fd115, [%rd92];
	mad.lo.s32 	%r121, %r132, %r1, %r33;
	mul.wide.s32 	%rd93, %r121, 8;
	add.s64 	%rd94, %rd2, %rd93;
	ld.global.f64 	%fd116, [%rd94];
	fma.rn.f64 	%fd132, %fd115, %fd116, %fd132;
$L__BB2_42:
	mul.wide.s32 	%rd95, %r32, 8;
	add.s64 	%rd96, %rd3, %rd95;
	st.global.f64 	[%rd96], %fd132;
$L__BB2_43:
	add.s32 	%r127, %r127, 1;
	setp.eq.s32 	%p39, %r127, %r66;
	@%p39 bra 	$L__BB2_60;
	bra.uni 	$L__BB2_30;
$L__BB2_44:
	and.b32  	%r47, %r66, 3;
	setp.lt.u32 	%p22, %r66, 4;
	mov.b32 	%r136, 0;
	@%p22 bra 	$L__BB2_55;
	and.b32  	%r136, %r66, 2147483644;
	mov.b32 	%r135, 0;
$L__BB2_46:
	shl.b32 	%r102, %r135, 7;
	add.s32 	%r52, %r102, %r25;
	setp.ge.s32 	%p23, %r52, %r3;
	mul.wide.s32 	%rd57, %r52, 8;
	add.s64 	%rd5, %rd3, %rd57;
	@%p23 bra 	$L__BB2_48;
	mov.b64 	%rd58, 0;
	st.global.u64 	[%rd5], %rd58;
$L__BB2_48:
	add.s32 	%r103, %r52, 128;
	setp.ge.s32 	%p24, %r103, %r3;
	@%p24 bra 	$L__BB2_50;
	mov.b64 	%rd59, 0;
	st.global.u64 	[%rd5+1024], %rd59;
$L__BB2_50:
	add.s32 	%r104, %r52, 256;
	setp.ge.s32 	%p25, %r104, %r3;
	@%p25 bra 	$L__BB2_52;
	mov.b64 	%rd60, 0;
	st.global.u64 	[%rd5+2048], %rd60;
$L__BB2_52:
	add.s32 	%r105, %r52, 384;
	setp.ge.s32 	%p26, %r105, %r3;
	@%p26 bra 	$L__BB2_54;
	mov.b64 	%rd61, 0;
	st.global.u64 	[%rd5+3072], %rd61;
$L__BB2_54:
	add.s32 	%r135, %r135, 4;
	setp.ne.s32 	%p27, %r135, %r136;
	@%p27 bra 	$L__BB2_46;
$L__BB2_55:
	setp.eq.s32 	%p28, %r47, 0;
	@%p28 bra 	$L__BB2_60;
	mov.b32 	%r138, 0;
$L__BB2_57:
	.pragma "nounroll";
	shl.b32 	%r107, %r136, 7;
	add.s32 	%r57, %r107, %r25;
	setp.ge.s32 	%p29, %r57, %r3;
	@%p29 bra 	$L__BB2_59;
	mul.wide.s32 	%rd62, %r57, 8;
	add.s64 	%rd63, %rd3, %rd62;
	mov.b64 	%rd64, 0;
	st.global.u64 	[%rd63], %rd64;
$L__BB2_59:
	add.s32 	%r136, %r136, 1;
	add.s32 	%r138, %r138, 1;
	setp.eq.s32 	%p30, %r138, %r47;
	@%p30 bra 	$L__BB2_60;
	bra.uni 	$L__BB2_57;
$L__BB2_60:
	ret;

}
	// .globl	_ZN3cub18CUB_300001_SM_10006detail9transform16transform_kernelINS2_10policy_hubILb1EN4cuda3std3__45tupleIJN6thrust24THRUST_300001_SM_1000_NS17counting_iteratorIiNSA_11use_defaultESC_SC_EEEEEE10policy1000El23matrix_multiply_functorNSA_6detail15normal_iteratorINSA_10device_ptrIdEEEEJSD_EEEvT0_iT1_T2_DpNS2_10kernel_argIT3_EE
.visible .entry _ZN3cub18CUB_300001_SM_10006detail9transform16transform_kernelINS2_10policy_hubILb1EN4cuda3std3__45tupleIJN6thrust24THRUST_300001_SM_1000_NS17counting_iteratorIiNSA_11use_defaultESC_SC_EEEEEE10policy1000El23matrix_multiply_functorNSA_6detail15normal_iteratorINSA_10device_ptrIdEEEEJSD_EEEvT0_iT1_T2_DpNS2_10kernel_argIT3_EE(
	.param .u64 _ZN3cub18CUB_300001_SM_10006detail9transform16transform_kernelINS2_10policy_hubILb1EN4cuda3std3__45tupleIJN6thrust24THRUST_300001_SM_1000_NS17counting_iteratorIiNSA_11use_defaultESC_SC_EEEEEE10policy1000El23matrix_multiply_functorNSA_6detail15normal_iteratorINSA_10device_ptrIdEEEEJSD_EEEvT0_iT1_T2_DpNS2_10kernel_argIT3_EE_param_0,
	.param .u32 _ZN3cub18CUB_300001_SM_10006detail9transform16transform_kernelINS2_10policy_hubILb1EN4cuda3std3__45tupleIJN6thrust24THRUST_300001_SM_1000_NS17counting_iteratorIiNSA_11use_defaultESC_SC_EEEEEE10policy1000El23matrix_multiply_functorNSA_6detail15normal_iteratorINSA_10device_ptrIdEEEEJSD_EEEvT0_iT1_T2_DpNS2_10kernel_argIT3_EE_param_1,
	.param .align 8 .b8 _ZN3cub18CUB_300001_SM_10006detail9transform16transform_kernelINS2_10policy_hubILb1EN4cuda3std3__45tupleIJN6thrust24THRUST_300001_SM_1000_NS17counting_iteratorIiNSA_11use_defaultESC_SC_EEEEEE10policy1000El23matrix_multiply_functorNSA_6detail15normal_iteratorINSA_10device_ptrIdEEEEJSD_EEEvT0_iT1_T2_DpNS2_10kernel_argIT3_EE_param_2[32],
	.param .align 8 .b8 _ZN3cub18CUB_300001_SM_10006detail9transform16transform_kernelINS2_10policy_hubILb1EN4cuda3std3__45tupleIJN6thrust24THRUST_300001_SM_1000_NS17counting_iteratorIiNSA_11use_defaultESC_SC_EEEEEE10policy1000El23matrix_multiply_functorNSA_6detail15normal_iteratorINSA_10device_ptrIdEEEEJSD_EEEvT0_iT1_T2_DpNS2_10kernel_argIT3_EE_param_3[8],
	.param .align 8 .b8 _ZN3cub18CUB_300001_SM_10006detail9transform16transform_kernelINS2_10policy_hubILb1EN4cuda3std3__45tupleIJN6thrust24THRUST_300001_SM_1000_NS17counting_iteratorIiNSA_11use_defaultESC_SC_EEEEEE10policy1000El23matrix_multiply_functorNSA_6detail15normal_iteratorINSA_10device_ptrIdEEEEJSD_EEEvT0_iT1_T2_DpNS2_10kernel_argIT3_EE_param_4[16]
)
.maxntid 128
{
	.reg .pred 	%p<42>;
	.reg .b32 	%r<145>;
	.reg .b64 	%rd<102>;
	.reg .b64 	%fd<133>;

	ld.param.u32 	%r65, [_ZN3cub18CUB_300001_SM_10006detail9transform16transform_kernelINS2_10policy_hubILb1EN4cuda3std3__45tupleIJN6thrust24THRUST_300001_SM_1000_NS17counting_iteratorIiNSA_11use_defaultESC_SC_EEEEEE10policy1000El23matrix_multiply_functorNSA_6detail15normal_iteratorINSA_10device_ptrIdEEEEJSD_EEEvT0_iT1_T2_DpNS2_10kernel_argIT3_EE_param_2+8];
	ld.param.u32 	%r66, [_ZN3cub18CUB_300001_SM_10006detail9transform16transform_kernelINS2_10policy_hubILb1EN4cuda3std3__45tupleIJN6thrust24THRUST_300001_SM_1000_NS17counting_iteratorIiNSA_11use_defaultESC_SC_EEEEEE10policy1000El23matrix_multiply_functorNSA_6detail15normal_iteratorINSA_10device_ptrIdEEEEJSD_EEEvT0_iT1_T2_DpNS2_10kernel_argIT3_EE_param_4];
	ld.param.u64 	%rd7, [_ZN3cub18CUB_300001_SM_10006detail9transform16transform_kernelINS2_10policy_hubILb1EN4cuda3std3__45tupleIJN6thrust24THRUST_300001_SM_1000_NS17counting_iteratorIiNSA_11use_defaultESC_SC_EEEEEE10policy1000El23matrix_multiply_functorNSA_6detail15normal_iteratorINSA_10device_ptrIdEEEEJSD_EEEvT0_iT1_T2_DpNS2_10kernel_argIT3_EE_param_0];
	ld.param.u64 	%rd6, [_ZN3cub18CUB_300001_SM_10006detail9transform16transform_kernelINS2_10policy_hubILb1EN4cuda3std3__45tupleIJN6thrust24THRUST_300001_SM_1000_NS17counting_iteratorIiNSA_11use_defaultESC_SC_EEEEEE10policy1000El23matrix_multiply_functorNSA_6detail15normal_iteratorINSA_10device_ptrIdEEEEJSD_EEEvT0_iT1_T2_DpNS2_10kernel_argIT3_EE_param_2+24];
	ld.param.u64 	%rd5, [_ZN3cub18CUB_300001_SM_10006detail9transform16transform_kernelINS2_10policy_hubILb1EN4cuda3std3__45tupleIJN6thrust24THRUST_300001_SM_1000_NS17counting_iteratorIiNSA_11use_defaultESC_SC_EEEEEE10policy1000El23matrix_multiply_functorNSA_6detail15normal_iteratorINSA_10device_ptrIdEEEEJSD_EEEvT0_iT1_T2_DpNS2_10kernel_argIT3_EE_param_2+16];
	ld.param.u64 	%rd8, [_ZN3cub18CUB_300001_SM_10006detail9transform16transform_kernelINS2_10policy_hubILb1EN4cuda3std3__45tupleIJN6thrust24THRUST_300001_SM_1000_NS17counting_iteratorIiNSA_11use_defaultESC_SC_EEEEEE10policy1000El23matrix_multiply_functorNSA_6detail15normal_iteratorINSA_10device_ptrIdEEEEJSD_EEEvT0_iT1_T2_DpNS2_10kernel_argIT3_EE_param_3];
	ld.param.u32 	%r62, [_ZN3cub18CUB_300001_SM_10006detail9transform16transform_kernelINS2_10policy_hubILb1EN4cuda3std3__45tupleIJN6thrust24THRUST_300001_SM_1000_NS17counting_iteratorIiNSA_11use_defaultESC_SC_EEEEEE10policy1000El23matrix_multiply_functorNSA_6detail15normal_iteratorINSA_10device_ptrIdEEEEJSD_EEEvT0_iT1_T2_DpNS2_10kernel_argIT3_EE_param_1];
	ld.param.v2.u32 	{%r63, %r64}, [_ZN3cub18CUB_300001_SM_10006detail9transform16transform_kernelINS2_10policy_hubILb1EN4cuda3std3__45tupleIJN6thrust24THRUST_300001_SM_1000_NS17counting_iteratorIiNSA_11use_defaultESC_SC_EEEEEE10policy1000El23matrix_multiply_functorNSA_6detail15normal_iteratorINSA_10device_ptrIdEEEEJSD_EEEvT0_iT1_T2_DpNS2_10kernel_argIT3_EE_param_2];
	cvta.to.global.u64 	%rd9, %rd8;
	cvta.to.global.u64 	%rd1, %rd5;
	cvta.to.global.u64 	%rd2, %rd6;
	shl.b32 	%r67, %r62, 7;
	mov.u32 	%r68, %ctaid.x;
	cvt.u64.u32 	%rd10, %r68;
	cvt.s64.s32 	%rd11, %r67;
	mul.lo.s64 	%rd12, %rd11, %rd10;
	sub.s64 	%rd13, %rd7, %rd12;
	min.s64 	%rd14, %rd13, %rd11;
	cvt.u32.u64 	%r3, %rd14;
	cvt.u32.u64 	%r69, %rd12;
	add.s32 	%r4, %r66, %r69;
	shl.b64 	%rd15, %rd12, 3;
	add.s64 	%rd3, %rd9, %rd15;
	setp.eq.s32 	%p1, %r67, %r3;
	@%p1 bra 	$L__BB3_34;
	setp.lt.s32 	%p2, %r62, 1;
	@%p2 bra 	$L__BB3_60;
	mov.u32 	%r5, %tid.x;
	setp.lt.s32 	%p3, %r65, 1;
	@%p3 bra 	$L__BB3_18;
	and.b32  	%r6, %r65, 7;
	mov.b32 	%r125, 0;
	mul.wide.s32 	%rd48, %r64, 8;
$L__BB3_4:
	shl.b32 	%r79, %r125, 7;
	add.s32 	%r8, %r79, %r5;
	setp.ge.s32 	%p13, %r8, %r3;
	@%p13 bra 	$L__BB3_17;
	setp.lt.u32 	%p14, %r65, 8;
	add.s32 	%r81, %r8, %r4;
	div.s32 	%r82, %r81, %r64;
	mul.lo.s32 	%r83, %r82, %r64;
	sub.s32 	%r9, %r81, %r83;
	mul.lo.s32 	%r10, %r82, %r65;
	mov.f64 	%fd124, 0d0000000000000000;
	mov.b32 	%r128, 0;
	@%p14 bra 	$L__BB3_8;
	mov.f64 	%fd124, 0d0000000000000000;
	mov.b32 	%r126, 0;
$L__BB3_7:
	.pragma "nounroll";
	add.s32 	%r85, %r126, %r10;
	mul.wide.s32 	%rd24, %r85, 8;
	add.s64 	%rd25, %rd1, %rd24;
	ld.global.f64 	%fd28, [%rd25];
	mad.lo.s32 	%r86, %r126, %r64, %r9;
	mul.wide.s32 	%rd26, %r86, 8;
	add.s64 	%rd27, %rd2, %rd26;
	ld.global.f64 	%fd29, [%rd27];
	fma.rn.f64 	%fd30, %fd28, %fd29, %fd124;
	ld.global.f64 	%fd31, [%rd25+8];
	mul.wide.s32 	%rd28, %r64, 8;
	add.s64 	%rd29, %rd27, %rd28;
	ld.global.f64 	%fd32, [%rd29];
	fma.rn.f64 	%fd33, %fd31, %fd32, %fd30;
	ld.global.f64 	%fd34, [%rd25+16];
	add.s64 	%rd30, %rd29, %rd28;
	ld.global.f64 	%fd35, [%rd30];
	fma.rn.f64 	%fd36, %fd34, %fd35, %fd33;
	ld.global.f64 	%fd37, [%rd25+24];
	add.s64 	%rd31, %rd30, %rd28;
	ld.global.f64 	%fd38, [%rd31];
	fma.rn.f64 	%fd39, %fd37, %fd38, %fd36;
	ld.global.f64 	%fd40, [%rd25+32];
	add.s64 	%rd32, %rd31, %rd28;
	ld.global.f64 	%fd41, [%rd32];
	fma.rn.f64 	%fd42, %fd40, %fd41, %fd39;
	ld.global.f64 	%fd43, [%rd25+40];
	add.s64 	%rd33, %rd32, %rd28;
	ld.global.f64 	%fd44, [%rd33];
	fma.rn.f64 	%fd45, %fd43, %fd44, %fd42;
	ld.global.f64 	%fd46, [%rd25+48];
	add.s64 	%rd34, %rd33, %rd28;
	ld.global.f64 	%fd47, [%rd34];
	fma.rn.f64 	%fd48, %fd46, %fd47, %fd45;
	ld.global.f64 	%fd49, [%rd25+56];
	add.s64 	%rd35, %rd34, %rd28;
	ld.global.f64 	%fd50, [%rd35];
	fma.rn.f64 	%fd124, %fd49, %fd50, %fd48;
	add.s32 	%r126, %r126, 8;
	and.b32  	%r128, %r65, 2147483640;
	setp.ne.s32 	%p15, %r126, %r128;
	@%p15 bra 	$L__BB3_7;
$L__BB3_8:
	setp.eq.s32 	%p16, %r6, 0;
	@%p16 bra 	$L__BB3_16;
	add.s32 	%r87, %r6, -1;
	setp.lt.u32 	%p17, %r87, 3;
	@%p17 bra 	$L__BB3_11;
	add.s32 	%r88, %r128, %r10;
	mul.wide.s32 	%rd36, %r88, 8;
	add.s64 	%rd37, %rd1, %rd36;
	ld.global.f64 	%fd52, [%rd37];
	mad.lo.s32 	%r89, %r128, %r64, %r9;
	mul.wide.s32 	%rd38, %r89, 8;
	add.s64 	%rd39, %rd2, %rd38;
	ld.global.f64 	%fd53, [%rd39];
	fma.rn.f64 	%fd54, %fd52, %fd53, %fd124;
	ld.global.f64 	%fd55, [%rd37+8];
	add.s64 	%rd41, %rd39, %rd48;
	ld.global.f64 	%fd56, [%rd41];
	fma.rn.f64 	%fd57, %fd55, %fd56, %fd54;
	ld.global.f64 	%fd58, [%rd37+16];
	add.s64 	%rd42, %rd41, %rd48;
	ld.global.f64 	%fd59, [%rd42];
	fma.rn.f64 	%fd60, %fd58, %fd59, %fd57;
	ld.global.f64 	%fd61, [%rd37+24];
	add.s64 	%rd43, %rd42, %rd48;
	ld.global.f64 	%fd62, [%rd43];
	fma.rn.f64 	%fd124, %fd61, %fd62, %fd60;
	add.s32 	%r128, %r128, 4;
$L__BB3_11:
	and.b32  	%r90, %r65, 3;
	setp.eq.s32 	%p18, %r90, 0;
	@%p18 bra 	$L__BB3_16;
	setp.eq.s32 	%p19, %r90, 1;
	@%p19 bra 	$L__BB3_14;
	add.s32 	%r91, %r128, %r10;
	mul.wide.s32 	%rd44, %r91, 8;
	add.s64 	%rd45, %rd1, %rd44;
	ld.global.f64 	%fd64, [%rd45];
	mad.lo.s32 	%r92, %r128, %r64, %r9;
	mul.wide.s32 	%rd46, %r92, 8;
	add.s64 	%rd47, %rd2, %rd46;
	ld.global.f64 	%fd65, [%rd47];
	fma.rn.f64 	%fd66, %fd64, %fd65, %fd124;
	ld.global.f64 	%fd67, [%rd45+8];
	add.s64 	%rd49, %rd47, %rd48;
	ld.global.f64 	%fd68, [%rd49];
	fma.rn.f64 	%fd124, %fd67, %fd68, %fd66;
	add.s32 	%r128, %r128, 2;
$L__BB3_14:
	and.b32  	%r93, %r65, 1;
	setp.eq.b32 	%p20, %r93, 1;
	not.pred 	%p21, %p20;
	@%p21 bra 	$L__BB3_16;
	add.s32 	%r94, %r128, %r10;
	mul.wide.s32 	%rd50, %r94, 8;
	add.s64 	%rd51, %rd1, %rd50;
	ld.global.f64 	%fd69, [%rd51];
	mad.lo.s32 	%r95, %r128, %r64, %r9;
	mul.wide.s32 	%rd52, %r95, 8;
	add.s64 	%rd53, %rd2, %rd52;
	ld.global.f64 	%fd70, [%rd53];
	fma.rn.f64 	%fd124, %fd69, %fd70, %fd124;
$L__BB3_16:
	mul.wide.s32 	%rd54, %r8, 8;
	add.s64 	%rd55, %rd3, %rd54;
	st.global.f64 	[%rd55], %fd124;
$L__BB3_17:
	add.s32 	%r125, %r125, 1;
	setp.eq.s32 	%p22, %r125, %r62;
	@%p22 bra 	$L__BB3_60;
	bra.uni 	$L__BB3_4;
$L__BB3_18:
	and.b32  	%r20, %r62, 3;
	setp.lt.u32 	%p4, %r62, 4;
	mov.b32 	%r142, 0;
	@%p4 bra 	$L__BB3_29;
	and.b32  	%r142, %r62, 2147483644;
	mov.b32 	%r138, 0;
$L__BB3_20:
	shl.b32 	%r72, %r138, 7;
	add.s32 	%r48, %r72, %r5;
	setp.ge.s32 	%p5, %r48, %r3;
	mul.wide.s32 	%rd16, %r48, 8;
	add.s64 	%rd4, %rd3, %rd16;
	@%p5 bra 	$L__BB3_22;
	mov.b64 	%rd17, 0;
	st.global.u64 	[%rd4], %rd17;
$L__BB3_22:
	add.s32 	%r73, %r48, 128;
	setp.ge.s32 	%p6, %r73, %r3;
	@%p6 bra 	$L__BB3_24;
	mov.b64 	%rd18, 0;
	st.global.u64 	[%rd4+1024], %rd18;
$L__BB3_24:
	add.s32 	%r74, %r48, 256;
	setp.ge.s32 	%p7, %r74, %r3;
	@%p7 bra 	$L__BB3_26;
	mov.b64 	%rd19, 0;
	st.global.u64 	[%rd4+2048], %rd19;
$L__BB3_26:
	add.s32 	%r75, %r48, 384;
	setp.ge.s32 	%p8, %r75, %r3;
	@%p8 bra 	$L__BB3_28;
	mov.b64 	%rd20, 0;
	st.global.u64 	[%rd4+3072], %rd20;
$L__BB3_28:
	add.s32 	%r138, %r138, 4;
	setp.eq.s32 	%p9, %r138, %r142;
	@%p9 bra 	$L__BB3_29;
	bra.uni 	$L__BB3_20;
$L__BB3_29:
	setp.eq.s32 	%p10, %r20, 0;
	@%p10 bra 	$L__BB3_60;
	mov.b32 	%r144, 0;
$L__BB3_31:
	.pragma "nounroll";
	shl.b32 	%r77, %r142, 7;
	add.s32 	%r59, %r77, %r5;
	setp.ge.s32 	%p11, %r59, %r3;
	@%p11 bra 	$L__BB3_33;
	mul.wide.s32 	%rd21, %r59, 8;
	add.s64 	%rd22, %rd3, %rd21;
	mov.b64 	%rd23, 0;
	st.global.u64 	[%rd22], %rd23;
$L__BB3_33:
	add.s32 	%r142, %r142, 1;
	add.s32 	%r144, %r144, 1;
	setp.ne.s32 	%p12, %r144, %r20;
	@%p12 bra 	$L__BB3_31;
	bra.uni 	$L__BB3_60;
$L__BB3_34:
	setp.lt.s32 	%p23, %r62, 1;
	@%p23 bra 	$L__BB3_60;
	mov.u32 	%r22, %tid.x;
	setp.lt.s32 	%p24, %r65, 1;
	@%p24 bra 	$L__BB3_49;
	and.b32  	%r23, %r65, 7;
	mov.b32 	%r130, 0;
	mul.wide.s32 	%rd94, %r64, 8;
$L__BB3_37:
	setp.lt.u32 	%p33, %r65, 8;
	shl.b32 	%r110, %r130, 7;
	add.s32 	%r26, %r110, %r22;
	add.s32 	%r111, %r26, %r4;
	div.s32 	%r112, %r111, %r64;
	mul.lo.s32 	%r113, %r112, %r64;
	sub.s32 	%r27, %r111, %r113;
	mul.lo.s32 	%r28, %r112, %r65;
	mov.f64 	%fd132, 0d0000000000000000;
	mov.b32 	%r135, 0;
	@%p33 bra 	$L__BB3_40;
	and.b32  	%r114, %r65, 2147483640;
	neg.s32 	%r133, %r114;
	mov.f64 	%fd132, 0d0000000000000000;
	mov.u32 	%r131, %r28;
	mov.u32 	%r132, %r27;
$L__BB3_39:
	.pragma "nounroll";
	and.b32  	%r135, %r65, 2147483640;
	mul.wide.s32 	%rd70, %r131, 8;
	add.s64 	%rd71, %rd1, %rd70;
	ld.global.f64 	%fd74, [%rd71];
	mul.wide.s32 	%rd72, %r132, 8;
	add.s64 	%rd73, %rd2, %rd72;
	ld.global.f64 	%fd75, [%rd73];
	fma.rn.f64 	%fd76, %fd74, %fd75, %fd132;
	ld.global.f64 	%fd77, [%rd71+8];
	mul.wide.s32 	%rd74, %r64, 8;
	add.s64 	%rd75, %rd73, %rd74;
	ld.global.f64 	%fd78, [%rd75];
	fma.rn.f64 	%fd79, %fd77, %fd78, %fd76;
	ld.global.f64 	%fd80, [%rd71+16];
	add.s64 	%rd76, %rd75, %rd74;
	ld.global.f64 	%fd81, [%rd76];
	fma.rn.f64 	%fd82, %fd80, %fd81, %fd79;
	ld.global.f64 	%fd83, [%rd71+24];
	add.s64 	%rd77, %rd76, %rd74;
	ld.global.f64 	%fd84, [%rd77];
	fma.rn.f64 	%fd85, %fd83, %fd84, %fd82;
	ld.global.f64 	%fd86, [%rd71+32];
	add.s64 	%rd78, %rd77, %rd74;
	ld.global.f64 	%fd87, [%rd78];
	fma.rn.f64 	%fd88, %fd86, %fd87, %fd85;
	ld.global.f64 	%fd89, [%rd71+40];
	add.s64 	%rd79, %rd78, %rd74;
	ld.global.f64 	%fd90, [%rd79];
	fma.rn.f64 	%fd91, %fd89, %fd90, %fd88;
	ld.global.f64 	%fd92, [%rd71+48];
	add.s64 	%rd80, %rd79, %rd74;
	ld.global.f64 	%fd93, [%rd80];
	fma.rn.f64 	%fd94, %fd92, %fd93, %fd91;
	ld.global.f64 	%fd95, [%rd71+56];
	add.s64 	%rd81, %rd80, %rd74;
	ld.global.f64 	%fd96, [%rd81];
	fma.rn.f64 	%fd132, %fd95, %fd96, %fd94;
	add.s32 	%r133, %r133, 8;
	shl.b32 	%r115, %r64, 3;
	add.s32 	%r132, %r132, %r115;
	add.s32 	%r131, %r131, 8;
	setp.ne.s32 	%p34, %r133, 0;
	@%p34 bra 	$L__BB3_39;
$L__BB3_40:
	setp.eq.s32 	%p35, %r23, 0;
	@%p35 bra 	$L__BB3_48;
	add.s32 	%r116, %r23, -1;
	setp.lt.u32 	%p36, %r116, 3;
	@%p36 bra 	$L__BB3_43;
	add.s32 	%r117, %r135, %r28;
	mul.wide.s32 	%rd82, %r117, 8;
	add.s64 	%rd83, %rd1, %rd82;
	ld.global.f64 	%fd98, [%rd83];
	mad.lo.s32 	%r118, %r135, %r64, %r27;
	mul.wide.s32 	%rd84, %r118, 8;
	add.s64 	%rd85, %rd2, %rd84;
	ld.global.f64 	%fd99, [%rd85];
	fma.rn.f64 	%fd100, %fd98, %fd99, %fd132;
	ld.global.f64 	%fd101, [%rd83+8];
	add.s64 	%rd87, %rd85, %rd94;
	ld.global.f64 	%fd102, [%rd87];
	fma.rn.f64 	%fd103, %fd101, %fd102, %fd100;
	ld.global.f64 	%fd104, [%rd83+16];
	add.s64 	%rd88, %rd87, %rd94;
	ld.global.f64 	%fd105, [%rd88];
	fma.rn.f64 	%fd106, %fd104, %fd105, %fd103;
	ld.global.f64 	%fd107, [%rd83+24];
	add.s64 	%rd89, %rd88, %rd94;
	ld.global.f64 	%fd108, [%rd89];
	fma.rn.f64 	%fd132, %fd107, %fd108, %fd106;
	add.s32 	%r135, %r135, 4;
$L__BB3_43:
	and.b32  	%r119, %r65, 3;
	setp.eq.s32 	%p37, %r119, 0;
	@%p37 bra 	$L__BB3_48;
	setp.eq.s32 	%p38, %r119, 1;
	@%p38 bra 	$L__BB3_46;
	add.s32 	%r120, %r135, %r28;
	mul.wide.s32 	%rd90, %r120, 8;
	add.s64 	%rd91, %rd1, %rd90;
	ld.global.f64 	%fd110, [%rd91];
	mad.lo.s32 	%r121, %r135, %r64, %r27;
	mul.wide.s32 	%rd92, %r121, 8;
	add.s64 	%rd93, %rd2, %rd92;
	ld.global.f64 	%fd111, [%rd93];
	fma.rn.f64 	%fd112, %fd110, %fd111, %fd132;
	ld.global.f64 	%fd113, [%rd91+8];
	add.s64 	%rd95, %rd93, %rd94;
	ld.global.f64 	%fd114, [%rd95];
	fma.rn.f64 	%fd132, %fd113, %fd114, %fd112;
	add.s32 	%r135, %r135, 2;
$L__BB3_46:
	and.b32  	%r122, %r65, 1;
	setp.eq.b32 	%p39, %r122, 1;
	not.pred 	%p40, %p39;
	@%p40 bra 	$L__BB3_48;
	add.s32 	%r123, %r135, %r28;
	mul.wide.s32 	%rd96, %r123, 8;
	add.s64 	%rd97, %rd1, %rd96;
	ld.global.f64 	%fd115, [%rd97];
	mad.lo.s32 	%r124, %r135, %r64, %r27;
	mul.wide.s32 	%rd98, %r124, 8;
	add.s64 	%rd99, %rd2, %rd98;
	ld.global.f64 	%fd116, [%rd99];
	fma.rn.f64 	%fd132, %fd115, %fd116, %fd132;
$L__BB3_48:
	mul.wide.s32 	%rd100, %r26, 8;
	add.s64 	%rd101, %rd3, %rd100;
	st.global.f64 	[%rd101], %fd132;
	add.s32 	%r130, %r130, 1;
	setp.eq.s32 	%p41, %r130, %r62;
	@%p41 bra 	$L__BB3_60;
	bra.uni 	$L__BB3_37;
$L__BB3_49:
	and.b32  	%r43, %r62, 7;
	setp.lt.u32 	%p25, %r62, 8;
	mov.b32 	%r140, 0;
	@%p25 bra 	$L__BB3_52;
	and.b32  	%r140, %r62, 2147483640;
	mov.b32 	%r137, 0;
$L__BB3_51:
	.pragma "nounroll";
	shl.b32 	%r98, %r137, 7;
	add.s32 	%r99, %r98, %r22;
	mul.wide.u32 	%rd56, %r99, 8;
	add.s64 	%rd57, %rd3, %rd56;
	mov.b64 	%rd58, 0;
	st.global.u64 	[%rd57], %rd58;
	add.s32 	%r100, %r99, 128;
	mul.wide.s32 	%rd59, %r100, 8;
	add.s64 	%rd60, %rd3, %rd59;
	st.global.u64 	[%rd60], %rd58;
	st.global.u64 	[%rd60+1024], %rd58;
	st.global.u64 	[%rd60+2048], %rd58;
	st.global.u64 	[%rd60+3072], %rd58;
	st.global.u64 	[%rd60+4096], %rd58;
	st.global.u64 	[%rd60+5120], %rd58;
	st.global.u64 	[%rd60+6144], %rd58;
	add.s32 	%r137, %r137, 8;
	setp.eq.s32 	%p26, %r137, %r140;
	@%p26 bra 	$L__BB3_52;
	bra.uni 	$L__BB3_51;
$L__BB3_52:
	setp.eq.s32 	%p27, %r43, 0;
	@%p27 bra 	$L__BB3_60;
	and.b32  	%r51, %r62, 3;
	setp.lt.u32 	%p28, %r43, 4;
	@%p28 bra 	$L__BB3_55;
	shl.b32 	%r101, %r140, 7;
	add.s32 	%r102, %r101, %r22;
	mul.wide.s32 	%rd61, %r102, 8;
	add.s64 	%rd62, %rd3, %rd61;
	mov.b64 	%rd63, 0;
	st.global.u64 	[%rd62], %rd63;
	st.global.u64 	[%rd62+1024], %rd63;
	st.global.u64 	[%rd62+2048], %rd63;
	st.global.u64 	[%rd62+3072], %rd63;
	add.s32 	%r140, %r140, 4;
$L__BB3_55:
	setp.eq.s32 	%p29, %r51, 0;
	@%p29 bra 	$L__BB3_60;
	setp.eq.s32 	%p30, %r51, 1;
	@%p30 bra 	$L__BB3_58;
	shl.b32 	%r103, %r140, 7;
	add.s32 	%r104, %r103, %r22;
	mul.wide.s32 	%rd64, %r104, 8;
	add.s64 	%rd65, %rd3, %rd64;
	mov.b64 	%rd66, 0;
	st.global.u64 	[%rd65], %rd66;
	st.global.u64 	[%rd65+1024], %rd66;
	add.s32 	%r140, %r140, 2;
$L__BB3_58:
	and.b32  	%r105, %r62, 1;
	setp.eq.b32 	%p31, %r105, 1;
	not.pred 	%p32, %p31;
	@%p32 bra 	$L__BB3_60;
	shl.b32 	%r106, %r140, 7;
	add.s32 	%r107, %r106, %r22;
	mul.wide.s32 	%rd67, %r107, 8;
	add.s64 	%rd68, %rd3, %rd67;
	mov.b64 	%rd69, 0;
	st.global.u64 	[%rd68], %rd69;
$L__BB3_60:
	ret;

}


// ===== COMPILED SASS (sm_100) =====

	.target	sm_100

	.elftype	@"ET_EXEC"


//--------------------- .note.nv.tkinfo           --------------------------
	.section	.note.nv.tkinfo,"",@"SHT_NOTE"
	.sectionflags	@"SHF_NOTE_NV_TKINFO"
	.tkinfo
        /*0018*/ 	.word	0x00000002
        /*0030*/ 	.string	""
        /*0030*/ 	.string	"ptxas"
        /*0030*/ 	.string	"Cuda compilation tools, release 13.0, V13.0.88"
        /*0030*/ 	.string	"Build cuda_13.0.r13.0/compiler.36424714_0"
        /*0030*/ 	.string	"-arch sm_100 -m 64 "



//--------------------- .note.nv.cuinfo           --------------------------
	.section	.note.nv.cuinfo,"",@"SHT_NOTE"
	.sectionflags	@"SHF_NOTE_NV_CUINFO"
        /*0018*/ 	.short	0x0002
        /*001a*/ 	.short	0x0064
        /*001c*/ 	.short	0x0082
	.zero		2


//--------------------- .nv.info                  --------------------------
	.section	.nv.info,"",@"SHT_CUDA_INFO"
	.align	4


	//----- nvinfo : EIATTR_REGCOUNT
	.align		4
        /*0000*/ 	.byte	0x04, 0x2f
        /*0002*/ 	.short	(.L_46 - .L_45)
	.align		4
.L_45:
        /*0004*/ 	.word	index@(_ZN3cub18CUB_300001_SM_10006detail11EmptyKernelIvEEvv)
        /*0008*/ 	.word	0x00000004


	//----- nvinfo : EIATTR_FRAME_SIZE
	.align		4
.L_46:
        /*000c*/ 	.byte	0x04, 0x11
        /*000e*/ 	.short	(.L_48 - .L_47)
	.align		4
.L_47:
        /*0010*/ 	.word	index@(_ZN3cub18CUB_300001_SM_10006detail11EmptyKernelIvEEvv)
        /*0014*/ 	.word	0x00000000


	//----- nvinfo : EIATTR_REGCOUNT
	.align		4
.L_48:
        /*0018*/ 	.byte	0x04, 0x2f
        /*001a*/ 	.short	(.L_50 - .L_49)
	.align		4
.L_49:
        /*001c*/ 	.word	index@(_ZN3cub18CUB_300001_SM_10006detail8for_each13static_kernelINS2_12policy_hub_t12policy_500_tEmN6thrust24THRUST_300001_SM_1000_NS8cuda_cub20__uninitialized_fill7functorINS7_10device_ptrIdEEdEEEEvT0_T1_)
        /*0020*/ 	.word	0x00000009


	//----- nvinfo : EIATTR_FRAME_SIZE
	.align		4
.L_50:
        /*0024*/ 	.byte	0x04, 0x11
        /*0026*/ 	.short	(.L_52 - .L_51)
	.align		4
.L_51:
        /*0028*/ 	.word	index@(_ZN3cub18CUB_300001_SM_10006detail8for_each13static_kernelINS2_12policy_hub_t12policy_500_tEmN6thrust24THRUST_300001_SM_1000_NS8cuda_cub20__uninitialized_fill7functorINS7_10device_ptrIdEEdEEEEvT0_T1_)
        /*002c*/ 	.word	0x00000000


	//----- nvinfo : EIATTR_REGCOUNT
	.align		4
.L_52:
        /*0030*/ 	.byte	0x04, 0x2f
        /*0032*/ 	.short	(.L_54 - .L_53)
	.align		4
.L_53:
        /*0034*/ 	.word	index@(_ZN3cub18CUB_300001_SM_10006detail9transform16transform_kernelINS2_10policy_hubILb1EN4cuda3std3__45tupleIJN6thrust24THRUST_300001_SM_1000_NS17counting_iteratorIiNSA_11use_defaultESC_SC_EEEEEE10policy1000Ei23matrix_multiply_functorNSA_6detail15normal_iteratorINSA_10device_ptrIdEEEEJSD_EEEvT0_iT1_T2_DpNS2_10kernel_argIT3_EE)
        /*0038*/ 	.word	0x00000020


	//----- nvinfo : EIATTR_FRAME_SIZE
	.align		4
.L_54:
        /*003c*/ 	.byte	0x04, 0x11
        /*003e*/ 	.short	(.L_56 - .L_55)
	.align		4
.L_55:
        /*0040*/ 	.word	index@(_ZN3cub18CUB_300001_SM_10006detail9transform16transform_kernelINS2_10policy_hubILb1EN4cuda3std3__45tupleIJN6thrust24THRUST_300001_SM_1000_NS17counting_iteratorIiNSA_11use_defaultESC_SC_EEEEEE10policy1000Ei23matrix_multiply_functorNSA_6detail15normal_iteratorINSA_10device_ptrIdEEEEJSD_EEEvT0_iT1_T2_DpNS2_10kernel_argIT3_EE)
        /*0044*/ 	.word	0x00000000


	//----- nvinfo : EIATTR_REGCOUNT
	.align		4
.L_56:
        /*0048*/ 	.byte	0x04, 0x2f
        /*004a*/ 	.short	(.L_58 - .L_57)
	.align		4
.L_57:
        /*004c*/ 	.word	index@(_ZN3cub18CUB_300001_SM_10006detail9transform16transform_kernelINS2_10policy_hubILb1EN4cuda3std3__45tupleIJN6thrust24THRUST_300001_SM_1000_NS17counting_iteratorIiNSA_11use_defaultESC_SC_EEEEEE10policy1000El23matrix_multiply_functorNSA_6detail15normal_iteratorINSA_10device_ptrIdEEEEJSD_EEEvT0_iT1_T2_DpNS2_10kernel_argIT3_EE)
        /*0050*/ 	.word	0x00000020


	//----- nvinfo : EIATTR_FRAME_SIZE
	.align		4
.L_58:
        /*0054*/ 	.byte	0x04, 0x11
        /*0056*/ 	.short	(.L_60 - .L_59)
	.align		4
.L_59:
        /*0058*/ 	.word	index@(_ZN3cub18CUB_300001_SM_10006detail9transform16transform_kernelINS2_10policy_hubILb1EN4cuda3std3__45tupleIJN6thrust24THRUST_300001_SM_1000_NS17counting_iteratorIiNSA_11use_defaultESC_SC_EEEEEE10policy1000El23matrix_multiply_functorNSA_6detail15normal_iteratorINSA_10device_ptrIdEEEEJSD_EEEvT0_iT1_T2_DpNS2_10kernel_argIT3_EE)
        /*005c*/ 	.word	0x00000000


	//----- nvinfo : EIATTR_MIN_STACK_SIZE
	.align		4
.L_60:
        /*0060*/ 	.byte	0x04, 0x12
        /*0062*/ 	.short	(.L_62 - .L_61)
	.align		4
.L_61:
        /*0064*/ 	.word	index@(_ZN3cub18CUB_300001_SM_10006detail9transform16transform_kernelINS2_10policy_hubILb1EN4cuda3std3__45tupleIJN6thrust24THRUST_300001_SM_1000_NS17counting_iteratorIiNSA_11use_defaultESC_SC_EEEEEE10policy1000El23matrix_multiply_functorNSA_6detail15normal_iteratorINSA_10device_ptrIdEEEEJSD_EEEvT0_iT1_T2_DpNS2_10kernel_argIT3_EE)
        /*0068*/ 	.word	0x00000000


	//----- nvinfo : EIATTR_MIN_STACK_SIZE
	.align		4
.L_62:
        /*006c*/ 	.byte	0x04, 0x12
        /*006e*/ 	.short	(.L_64 - .L_63)
	.align		4
.L_63:
        /*0070*/ 	.word	index@(_ZN3cub18CUB_300001_SM_10006detail9transform16transform_kernelINS2_10policy_hubILb1EN4cuda3std3__45tupleIJN6thrust24THRUST_300001_SM_1000_NS17counting_iteratorIiNSA_11use_defaultESC_SC_EEEEEE10policy1000Ei23matrix_multiply_functorNSA_6detail15normal_iteratorINSA_10device_ptrIdEEEEJSD_EEEvT0_iT1_T2_DpNS2_10kernel_argIT3_EE)
        /*0074*/ 	.word	0x00000000


	//----- nvinfo : EIATTR_MIN_STACK_SIZE
	.align		4
.L_64:
        /*0078*/ 	.byte	0x04, 0x12
        /*007a*/ 	.short	(.L_66 - .L_65)
	.align		4
.L_65:
        /*007c*/ 	.word	index@(_ZN3cub18CUB_300001_SM_10006detail8for_each13static_kernelINS2_12policy_hub_t12policy_500_tEmN6thrust24THRUST_300001_SM_1000_NS8cuda_cub20__uninitialized_fill7functorINS7_10device_ptrIdEEdEEEEvT0_T1_)
        /*0080*/ 	.word	0x00000000


	//----- nvinfo : EIATTR_MIN_STACK_SIZE
	.align		4
.L_66:
        /*0084*/ 	.byte	0x04, 0x12
        /*0086*/ 	.short	(.L_68 - .L_67)
	.align		4
.L_67:
        /*0088*/ 	.word	index@(_ZN3cub18CUB_300001_SM_10006detail11EmptyKernelIvEEvv)
        /*008c*/ 	.word	0x00000000
.L_68:


//--------------------- .nv.compat                --------------------------
	.section	.nv.compat,"",@"SHT_CUDA_COMPAT_INFO"
	.align	4
        /*0000*/ 	.byte	0x02, 0x09, 0x00, 0x00, 0x02, 0x02, 0x01, 0x00, 0x02, 0x05, 0x05, 0x00, 0x03, 0x07, 0x01, 0x01
        /*0010*/ 	.byte	0x02, 0x03, 0x00, 0x00, 0x02, 0x06, 0x01, 0x00, 0x04, 0x0b, 0x08, 0x00, 0x01, 0x00, 0x00, 0x00
        /*0020*/ 	.byte	0x00, 0x00, 0x00, 0x00


//--------------------- .nv.info._ZN3cub18CUB_300001_SM_10006detail9transform16transform_kernelINS2_10policy_hubILb1EN4cuda3std3__45tupleIJN6thrust24THRUST_300001_SM_1000_NS17counting_iteratorIiNSA_11use_defaultESC_SC_EEEEEE10policy1000El23matrix_multiply_functorNSA_6detail15normal_iteratorINSA_10device_ptrIdEEEEJSD_EEEvT0_iT1_T2_DpNS2_10kernel_argIT3_EE --------------------------
	.section	.nv.info._ZN3cub18CUB_300001_SM_10006detail9transform16transform_kernelINS2_10policy_hubILb1EN4cuda3std3__45tupleIJN6thrust24THRUST_300001_SM_1000_NS17counting_iteratorIiNSA_11use_defaultESC_SC_EEEEEE10policy1000El23matrix_multiply_functorNSA_6detail15normal_iteratorINSA_10device_ptrIdEEEEJSD_EEEvT0_iT1_T2_DpNS2_10kernel_argIT3_EE,"",@"SHT_CUDA_INFO"
	.sectionflags	@""
	.align	4


	//----- nvinfo : EIATTR_CUDA_API_VERSION
	.align		4
        /*0000*/ 	.byte	0x04, 0x37
        /*0002*/ 	.short	(.L_70 - .L_69)
.L_69:
        /*0004*/ 	.word	0x00000082


	//----- nvinfo : EIATTR_KPARAM_INFO
	.align		4
.L_70:
        /*0008*/ 	.byte	0x04, 0x17
        /*000a*/ 	.short	(.L_72 - .L_71)
.L_71:
        /*000c*/ 	.word	0x00000000
        /*0010*/ 	.short	0x0004
        /*0012*/ 	.short	0x0038
        /*0014*/ 	.byte	0x00, 0xf0, 0x41, 0x00


	//----- nvinfo : EIATTR_KPARAM_INFO
	.align		4
.L_72:
        /*0018*/ 	.byte	0x04, 0x17
        /*001a*/ 	.short	(.L_74 - .L_73)
.L_73:
        /*001c*/ 	.word	0x00000000
        /*0020*/ 	.short	0x0003
        /*0022*/ 	.short	0x0030
        /*0024*/ 	.byte	0x00, 0xf0, 0x21, 0x00


	//----- nvinfo : EIATTR_KPARAM_INFO
	.align		4
.L_74:
        /*0028*/ 	.byte	0x04, 0x17
        /*002a*/ 	.short	(.L_76 - .L_75)
.L_75:
        /*002c*/ 	.word	0x00000000
        /*0030*/ 	.short	0x0002
        /*0032*/ 	.short	0x0010
        /*0034*/ 	.byte	0x00, 0xf0, 0x81, 0x00


	//----- nvinfo : EIATTR_KPARAM_INFO
	.align		4
.L_76:
        /*0038*/ 	.byte	0x04, 0x17
        /*003a*/ 	.short	(.L_78 - .L_77)
.L_77:
        /*003c*/ 	.word	0x00000000
        /*0040*/ 	.short	0x0001
        /*0042*/ 	.short	0x0008
        /*0044*/ 	.byte	0x00, 0xf0, 0x11, 0x00


	//----- nvinfo : EIATTR_KPARAM_INFO
	.align		4
.L_78:
        /*0048*/ 	.byte	0x04, 0x17
        /*004a*/ 	.short	(.L_80 - .L_79)
.L_79:
        /*004c*/ 	.word	0x00000000
        /*0050*/ 	.short	0x0000
        /*0052*/ 	.short	0x0000
        /*0054*/ 	.byte	0x00, 0xf0, 0x21, 0x00


	//----- nvinfo : EIATTR_SPARSE_MMA_MASK
	.align		4
.L_80:
        /*0058*/ 	.byte	0x03, 0x50
        /*005a*/ 	.short	0x0000


	//----- nvinfo : EIATTR_MAXREG_COUNT
	.align		4
        /*005c*/ 	.byte	0x03, 0x1b
        /*005e*/ 	.short	0x00ff


	//----- nvinfo : EIATTR_MERCURY_ISA_VERSION
	.align		4
        /*0060*/ 	.byte	0x03, 0x5f
        /*0062*/ 	.short	0x0101


	//----- nvinfo : EIATTR_VRC_CTA_INIT_COUNT
	.align		4
        /*0064*/ 	.byte	0x02, 0x4a
	.zero		1
	.zero		1


	//----- nvinfo : EIATTR_EXIT_INSTR_OFFSETS
	.align		4
        /*0068*/ 	.byte	0x04, 0x1c
        /*006a*/ 	.short	(.L_82 - .L_81)


	//   ....[0]....
.L_81:
        /*006c*/ 	.word	0x00000170


	//   ....[1]....
        /*0070*/ 	.word	0x00000ab0


	//   ....[2]....
        /*0074*/ 	.word	0x00000d20


	//   ....[3]....
        /*0078*/ 	.word	0x00000dc0


	//   ....[4]....
        /*007c*/ 	.word	0x00000de0


	//   ....[5]....
        /*0080*/ 	.word	0x00001730


	//   ....[6]....
        /*0084*/ 	.word	0x000018b0


	//   ....[7]....
        /*0088*/ 	.word	0x00001970


	//   ....[8]....
        /*008c*/ 	.word	0x00001a00


	//   ....[9]....
        /*0090*/ 	.word	0x00001a40


	//----- nvinfo : EIATTR_MAX_THREADS
	.align		4
.L_82:
        /*0094*/ 	.byte	0x04, 0x05
        /*0096*/ 	.short	(.L_84 - .L_83)
.L_83:
        /*0098*/ 	.word	0x00000080
        /*009c*/ 	.word	0x00000001
        /*00a0*/ 	.word	0x00000001


	//----- nvinfo : EIATTR_CRS_STACK_SIZE
	.align		4
.L_84:
        /*00a4*/ 	.byte	0x04, 0x1e
        /*00a6*/ 	.short	(.L_86 - .L_85)
.L_85:
        /*00a8*/ 	.word	0x00000000


	//----- nvinfo : EIATTR_CBANK_PARAM_SIZE
	.align		4
.L_86:
        /*00ac*/ 	.byte	0x03, 0x19
        /*00ae*/ 	.short	0x0048


	//----- nvinfo : EIATTR_PARAM_CBANK
	.align		4
        /*00b0*/ 	.byte	0x04, 0x0a
        /*00b2*/ 	.short	(.L_88 - .L_87)
	.align		4
.L_87:
        /*00b4*/ 	.word	index@(.nv.constant0._ZN3cub18CUB_300001_SM_10006detail9transform16transform_kernelINS2_10policy_hubILb1EN4cuda3std3__45tupleIJN6thrust24THRUST_300001_SM_1000_NS17counting_iteratorIiNSA_11use_defaultESC_SC_EEEEEE10policy1000El23matrix_multiply_functorNSA_6detail15normal_iteratorINSA_10device_ptrIdEEEEJSD_EEEvT0_iT1_T2_DpNS2_10kernel_argIT3_EE)
        /*00b8*/ 	.short	0x0380
        /*00ba*/ 	.short	0x0048


	//----- nvinfo : EIATTR_SW_WAR
	.align		4
.L_88:
        /*00bc*/ 	.byte	0x04, 0x36
        /*00be*/ 	.short	(.L_90 - .L_89)
.L_89:
        /*00c0*/ 	.word	0x00000008
.L_90:


//--------------------- .nv.info._ZN3cub18CUB_300001_SM_10006detail9transform16transform_kernelINS2_10policy_hubILb1EN4cuda3std3__45tupleIJN6thrust24THRUST_300001_SM_1000_NS17counting_iteratorIiNSA_11use_defaultESC_SC_EEEEEE10policy1000Ei23matrix_multiply_functorNSA_6detail15normal_iteratorINSA_10device_ptrIdEEEEJSD_EEEvT0_iT1_T2_DpNS2_10kernel_argIT3_EE --------------------------
	.section	.nv.info._ZN3cub18CUB_300001_SM_10006detail9transform16transform_kernelINS2_10policy_hubILb1EN4cuda3std3__45tupleIJN6thrust24THRUST_300001_SM_1000_NS17counting_iteratorIiNSA_11use_defaultESC_SC_EEEEEE10policy1000Ei23matrix_multiply_functorNSA_6detail15normal_iteratorINSA_10device_ptrIdEEEEJSD_EEEvT0_iT1_T2_DpNS2_10kernel_argIT3_EE,"",@"SHT_CUDA_INFO"
	.sectionflags	@""
	.align	4


	//----- nvinfo : EIATTR_CUDA_API_VERSION
	.align		4
        /*0000*/ 	.byte	0x04, 0x37
        /*0002*/ 	.short	(.L_92 - .L_91)
.L_91:
        /*0004*/ 	.word	0x00000082


	//----- nvinfo : EIATTR_KPARAM_INFO
	.align		4
.L_92:
        /*0008*/ 	.byte	0x04, 0x17
        /*000a*/ 	.short	(.L_94 - .L_93)
.L_93:
        /*000c*/ 	.word	0x00000000
        /*0010*/ 	.short	0x0004
        /*0012*/ 	.short	0x0030
        /*0014*/ 	.byte	0x00, 0xf0, 0x41, 0x00


	//----- nvinfo : EIATTR_KPARAM_INFO
	.align		4
.L_94:
        /*0018*/ 	.byte	0x04, 0x17
        /*001a*/ 	.short	(.L_96 - .L_95)
.L_95:
        /*001c*/ 	.word	0x00000000
        /*0020*/ 	.short	0x0003
        /*0022*/ 	.short	0x0028
        /*0024*/ 	.byte	0x00, 0xf0, 0x21, 0x00


	//----- nvinfo : EIATTR_KPARAM_INFO
	.align		4
.L_96:
        /*0028*/ 	.byte	0x04, 0x17
        /*002a*/ 	.short	(.L_98 - .L_97)
.L_97:
        /*002c*/ 	.word	0x00000000
        /*0030*/ 	.short	0x0002
        /*0032*/ 	.short	0x0008
        /*0034*/ 	.byte	0x00, 0xf0, 0x81, 0x00


	//----- nvinfo : EIATTR_KPARAM_INFO
	.align		4
.L_98:
        /*0038*/ 	.byte	0x04, 0x17
        /*003a*/ 	.short	(.L_100 - .L_99)
.L_99:
        /*003c*/ 	.word	0x00000000
        /*0040*/ 	.short	0x0001
        /*0042*/ 	.short	0x0004
        /*0044*/ 	.byte	0x00, 0xf0, 0x11, 0x00


	//----- nvinfo : EIATTR_KPARAM_INFO
	.align		4
.L_100:
        /*0048*/ 	.byte	0x04, 0x17
        /*004a*/ 	.short	(.L_102 - .L_101)
.L_101:
        /*004c*/ 	.word	0x00000000
        /*0050*/ 	.short	0x0000
        /*0052*/ 	.short	0x0000
        /*0054*/ 	.byte	0x00, 0xf0, 0x11, 0x00


	//----- nvinfo : EIATTR_SPARSE_MMA_MASK
	.align		4
.L_102:
        /*0058*/ 	.byte	0x03, 0x50
        /*005a*/ 	.short	0x0000


	//----- nvinfo : EIATTR_MAXREG_COUNT
	.align		4
        /*005c*/ 	.byte	0x03, 0x1b
        /*005e*/ 	.short	0x00ff


	//----- nvinfo : EIATTR_MERCURY_ISA_VERSION
	.align		4
        /*0060*/ 	.byte	0x03, 0x5f
        /*0062*/ 	.short	0x0101


	//----- nvinfo : EIATTR_VRC_CTA_INIT_COUNT
	.align		4
        /*0064*/ 	.byte	0x02, 0x4a
	.zero		1
	.zero		1


	//----- nvinfo : EIATTR_EXIT_INSTR_OFFSETS
	.align		4
        /*0068*/ 	.byte	0x04, 0x1c
        /*006a*/ 	.short	(.L_104 - .L_103)


	//   ....[0]....
.L_103:
        /*006c*/ 	.word	0x000000f0


	//   ....[1]....
        /*0070*/ 	.word	0x000009f0


	//   ....[2]....
        /*0074*/ 	.word	0x00000b70


	//   ....[3]....
        /*0078*/ 	.word	0x00000c30


	//   ....[4]....
        /*007c*/ 	.word	0x00000cc0


	//   ....[5]....
        /*0080*/ 	.word	0x00000d00


	//   ....[6]....
        /*0084*/ 	.word	0x00000d20


	//   ....[7]....
        /*0088*/ 	.word	0x000016e0


	//   ....[8]....
        /*008c*/ 	.word	0x00001870


	//   ....[9]....
        /*0090*/ 	.word	0x000018f0


	//----- nvinfo : EIATTR_MAX_THREADS
	.align		4
.L_104:
        /*0094*/ 	.byte	0x04, 0x05
        /*0096*/ 	.short	(.L_106 - .L_105)
.L_105:
        /*0098*/ 	.word	0x00000080
        /*009c*/ 	.word	0x00000001
        /*00a0*/ 	.word	0x00000001


	//----- nvinfo : EIATTR_CRS_STACK_SIZE
	.align		4
.L_106:
        /*00a4*/ 	.byte	0x04, 0x1e
        /*00a6*/ 	.short	(.L_108 - .L_107)
.L_107:
        /*00a8*/ 	.word	0x00000000


	//----- nvinfo : EIATTR_CBANK_PARAM_SIZE
	.align		4
.L_108:
        /*00ac*/ 	.byte	0x03, 0x19
        /*00ae*/ 	.short	0x0040


	//----- nvinfo : EIATTR_PARAM_CBANK
	.align		4
        /*00b0*/ 	.byte	0x04, 0x0a
        /*00b2*/ 	.short	(.L_110 - .L_109)
	.align		4
.L_109:
        /*00b4*/ 	.word	index@(.nv.constant0._ZN3cub18CUB_300001_SM_10006detail9transform16transform_kernelINS2_10policy_hubILb1EN4cuda3std3__45tupleIJN6thrust24THRUST_300001_SM_1000_NS17counting_iteratorIiNSA_11use_defaultESC_SC_EEEEEE10policy1000Ei23matrix_multiply_functorNSA_6detail15normal_iteratorINSA_10device_ptrIdEEEEJSD_EEEvT0_iT1_T2_DpNS2_10kernel_argIT3_EE)
        /*00b8*/ 	.short	0x0380
        /*00ba*/ 	.short	0x0040


	//----- nvinfo : EIATTR_SW_WAR
	.align		4
.L_110:
        /*00bc*/ 	.byte	0x04, 0x36
        /*00be*/ 	.short	(.L_112 - .L_111)
.L_111:
        /*00c0*/ 	.word	0x00000008
.L_112:


//--------------------- .nv.info._ZN3cub18CUB_300001_SM_10006detail8for_each13static_kernelINS2_12policy_hub_t12policy_500_tEmN6thrust24THRUST_300001_SM_1000_NS8cuda_cub20__uninitialized_fill7functorINS7_10device_ptrIdEEdEEEEvT0_T1_ --------------------------
	.section	.nv.info._ZN3cub18CUB_300001_SM_10006detail8for_each13static_kernelINS2_12policy_hub_t12policy_500_tEmN6thrust24THRUST_300001_SM_1000_NS8cuda_cub20__uninitialized_fill7functorINS7_10device_ptrIdEEdEEEEvT0_T1_,"",@"SHT_CUDA_INFO"
	.sectionflags	@""
	.align	4


	//----- nvinfo : EIATTR_CUDA_API_VERSION
	.align		4
        /*0000*/ 	.byte	0x04, 0x37
        /*0002*/ 	.short	(.L_114 - .L_113)
.L_113:
        /*0004*/ 	.word	0x00000082


	//----- nvinfo : EIATTR_KPARAM_INFO
	.align		4
.L_114:
        /*0008*/ 	.byte	0x04, 0x17
        /*000a*/ 	.short	(.L_116 - .L_115)
.L_115:
        /*000c*/ 	.word	0x00000000
        /*0010*/ 	.short	0x0001
        /*0012*/ 	.short	0x0008
        /*0014*/ 	.byte	0x00, 0xf0, 0x41, 0x00


	//----- nvinfo : EIATTR_KPARAM_INFO
	.align		4
.L_116:
        /*0018*/ 	.byte	0x04, 0x17
        /*001a*/ 	.short	(.L_118 - .L_117)
.L_117:
        /*001c*/ 	.word	0x00000000
        /*0020*/ 	.short	0x0000
        /*0022*/ 	.short	0x0000
        /*0024*/ 	.byte	0x00, 0xf0, 0x21, 0x00


	//----- nvinfo : EIATTR_SPARSE_MMA_MASK
	.align		4
.L_118:
        /*0028*/ 	.byte	0x03, 0x50
        /*002a*/ 	.short	0x0000


	//----- nvinfo : EIATTR_MAXREG_COUNT
	.align		4
        /*002c*/ 	.byte	0x03, 0x1b
        /*002e*/ 	.short	0x00ff


	//----- nvinfo : EIATTR_MERCURY_ISA_VERSION
	.align		4
        /*0030*/ 	.byte	0x03, 0x5f
        /*0032*/ 	.short	0x0101


	//----- nvinfo : EIATTR_VRC_CTA_INIT_COUNT
	.align		4
        /*0034*/ 	.byte	0x02, 0x4a
	.zero		1
	.zero		1


	//----- nvinfo : EIATTR_EXIT_INSTR_OFFSETS
	.align		4
        /*0038*/ 	.byte	0x04, 0x1c
        /*003a*/ 	.short	(.L_120 - .L_119)


	//   ....[0]....
.L_119:
        /*003c*/ 	.word	0x00000130


	//   ....[1]....
        /*0040*/ 	.word	0x00000230


	//   ....[2]....
        /*0044*/ 	.word	0x00000260


	//----- nvinfo : EIATTR_MAX_THREADS
	.align		4
.L_120:
        /*0048*/ 	.byte	0x04, 0x05
        /*004a*/ 	.short	(.L_122 - .L_121)
.L_121:
        /*004c*/ 	.word	0x00000100
        /*0050*/ 	.word	0x00000001
        /*0054*/ 	.word	0x00000001


	//----- nvinfo : EIATTR_CBANK_PARAM_SIZE
	.align		4
.L_122:
        /*0058*/ 	.byte	0x03, 0x19
        /*005a*/ 	.short	0x0018


	//----- nvinfo : EIATTR_PARAM_CBANK
	.align		4
        /*005c*/ 	.byte	0x04, 0x0a
        /*005e*/ 	.short	(.L_124 - .L_123)
	.align		4
.L_123:
        /*0060*/ 	.word	index@(.nv.constant0._ZN3cub18CUB_300001_SM_10006detail8for_each13static_kernelINS2_12policy_hub_t12policy_500_tEmN6thrust24THRUST_300001_SM_1000_NS8cuda_cub20__uninitialized_fill7functorINS7_10device_ptrIdEEdEEEEvT0_T1_)
        /*0064*/ 	.short	0x0380
        /*0066*/ 	.short	0x0018


	//----- nvinfo : EIATTR_SW_WAR
	.align		4
.L_124:
        /*0068*/ 	.byte	0x04, 0x36
        /*006a*/ 	.short	(.L_126 - .L_125)
.L_125:
        /*006c*/ 	.word	0x00000008
.L_126:


//--------------------- .nv.info._ZN3cub18CUB_300001_SM_10006detail11EmptyKernelIvEEvv --------------------------
	.section	.nv.info._ZN3cub18CUB_300001_SM_10006detail11EmptyKernelIvEEvv,"",@"SHT_CUDA_INFO"
	.sectionflags	@""
	.align	4


	//----- nvinfo : EIATTR_CUDA_API_VERSION
	.align		4
        /*0000*/ 	.byte	0x04, 0x37
        /*0002*/ 	.short	(.L_128 - .L_127)
.L_127:
        /*0004*/ 	.word	0x00000082


	//----- nvinfo : EIATTR_SPARSE_MMA_MASK
	.align		4
.L_128:
        /*0008*/ 	.byte	0x03, 0x50
        /*000a*/ 	.short	0x0000


	//----- nvinfo : EIATTR_MAXREG_COUNT
	.align		4
        /*000c*/ 	.byte	0x03, 0x1b
        /*000e*/ 	.short	0x00ff


	//----- nvinfo : EIATTR_MERCURY_ISA_VERSION
	.align		4
        /*0010*/ 	.byte	0x03, 0x5f
        /*0012*/ 	.short	0x0101


	//----- nvinfo : EIATTR_VRC_CTA_INIT_COUNT
	.align		4
        /*0014*/ 	.byte	0x02, 0x4a
	.zero		1
	.zero		1


	//----- nvinfo : EIATTR_EXIT_INSTR_OFFSETS
	.align		4
        /*0018*/ 	.byte	0x04, 0x1c
        /*001a*/ 	.short	(.L_130 - .L_129)


	//   ....[0]....
.L_129:
        /*001c*/ 	.word	0x00000010


	//----- nvinfo : EIATTR_SW_WAR
	.align		4
.L_130:
        /*0020*/ 	.byte	0x04, 0x36
        /*0022*/ 	.short	(.L_132 - .L_131)
.L_131:
        /*0024*/ 	.word	0x00000008
.L_132:


//--------------------- .nv.callgraph             --------------------------
	.section	.nv.callgraph,"",@"SHT_CUDA_CALLGRAPH"
	.align	4
	.sectionentsize	8
	.align		4
        /*0000*/ 	.word	0x00000000
	.align		4
        /*0004*/ 	.word	0xffffffff
	.align		4
        /*0008*/ 	.word	0x00000000
	.align		4
        /*000c*/ 	.word	0xfffffffe
	.align		4
        /*0010*/ 	.word	0x00000000
	.align		4
        /*0014*/ 	.word	0xfffffffd
	.align		4
        /*0018*/ 	.word	0x00000000
	.align		4
        /*001c*/ 	.word	0xfffffffc


//--------------------- .nv.constant4             --------------------------
	.section	.nv.constant4,"a",@progbits
	.align	8
	.align		8
.nv.constant4:
        /*0000*/ 	.dword	_ZN34_INTERNAL_1f45829c_4_k_cu_ad6007dd4cuda3std3__45__cpo5beginE
	.align		8
        /*0008*/ 	.dword	_ZN34_INTERNAL_1f45829c_4_k_cu_ad6007dd4cuda3std3__45__cpo3endE
	.align		8
        /*0010*/ 	.dword	_ZN34_INTERNAL_1f45829c_4_k_cu_ad6007dd4cuda3std3__45__cpo6cbeginE
	.align		8
        /*0018*/ 	.dword	_ZN34_INTERNAL_1f45829c_4_k_cu_ad6007dd4cuda3std3__45__cpo4cendE
	.align		8
        /*0020*/ 	.dword	_ZN34_INTERNAL_1f45829c_4_k_cu_ad6007dd4cuda3std3__45__cpo6rbeginE
	.align		8
        /*0028*/ 	.dword	_ZN34_INTERNAL_1f45829c_4_k_cu_ad6007dd4cuda3std3__45__cpo4rendE
	.align		8
        /*0030*/ 	.dword	_ZN34_INTERNAL_1f45829c_4_k_cu_ad6007dd4cuda3std3__45__cpo7crbeginE
	.align		8
        /*0038*/ 	.dword	_ZN34_INTERNAL_1f45829c_4_k_cu_ad6007dd4cuda3std3__45__cpo5crendE
	.align		8
        /*0040*/ 	.dword	_ZN34_INTERNAL_1f45829c_4_k_cu_ad6007dd4cuda3std3__436_GLOBAL__N__1f45829c_4_k_cu_ad6007dd6ignoreE
	.align		8
        /*0048*/ 	.dword	_ZN34_INTERNAL_1f45829c_4_k_cu_ad6007dd4cuda3std3__419piecewise_constructE
	.align		8
        /*0050*/ 	.dword	_ZN34_INTERNAL_1f45829c_4_k_cu_ad6007dd4cuda3std3__48in_placeE
	.align		8
        /*0058*/ 	.dword	_ZN34_INTERNAL_1f45829c_4_k_cu_ad6007dd4cuda3std3__420unreachable_sentinelE
	.align		8
        /*0060*/ 	.dword	_ZN34_INTERNAL_1f45829c_4_k_cu_ad6007dd4cuda3std3__47nulloptE
	.align		8
        /*0068*/ 	.dword	_ZN34_INTERNAL_1f45829c_4_k_cu_ad6007dd4cuda3std3__48unexpectE
	.align		8
        /*0070*/ 	.dword	_ZN34_INTERNAL_1f45829c_4_k_cu_ad6007dd4cuda3std6ranges3__45__cpo4swapE
	.align		8
        /*0078*/ 	.dword	_ZN34_INTERNAL_1f45829c_4_k_cu_ad6007dd4cuda3std6ranges3__45__cpo9iter_moveE
	.align		8
        /*0080*/ 	.dword	_ZN34_INTERNAL_1f45829c_4_k_cu_ad6007dd4cuda3std6ranges3__45__cpo5beginE
	.align		8
        /*0088*/ 	.dword	_ZN34_INTERNAL_1f45829c_4_k_cu_ad6007dd4cuda3std6ranges3__45__cpo3endE
	.align		8
        /*0090*/ 	.dword	_ZN34_INTERNAL_1f45829c_4_k_cu_ad6007dd4cuda3std6ranges3__45__cpo6cbeginE
	.align		8
        /*0098*/ 	.dword	_ZN34_INTERNAL_1f45829c_4_k_cu_ad6007dd4cuda3std6ranges3__45__cpo4cendE
	.align		8
        /*00a0*/ 	.dword	_ZN34_INTERNAL_1f45829c_4_k_cu_ad6007dd4cuda3std6ranges3__45__cpo7advanceE
	.align		8
        /*00a8*/ 	.dword	_ZN34_INTERNAL_1f45829c_4_k_cu_ad6007dd4cuda3std6ranges3__45__cpo9iter_swapE
	.align		8
        /*00b0*/ 	.dword	_ZN34_INTERNAL_1f45829c_4_k_cu_ad6007dd4cuda3std6ranges3__45__cpo4nextE
	.align		8
        /*00b8*/ 	.dword	_ZN34_INTERNAL_1f45829c_4_k_cu_ad6007dd4cuda3std6ranges3__45__cpo4prevE
	.align		8
        /*00c0*/ 	.dword	_ZN34_INTERNAL_1f45829c_4_k_cu_ad6007dd4cuda3std6ranges3__45__cpo4dataE
	.align		8
        /*00c8*/ 	.dword	_ZN34_INTERNAL_1f45829c_4_k_cu_ad6007dd4cuda3std6ranges3__45__cpo5cdataE
	.align		8
        /*00d0*/ 	.dword	_ZN34_INTERNAL_1f45829c_4_k_cu_ad6007dd4cuda3std6ranges3__45__cpo4sizeE
	.align		8
        /*00d8*/ 	.dword	_ZN34_INTERNAL_1f45829c_4_k_cu_ad6007dd4cuda3std6ranges3__45__cpo5ssizeE
	.align		8
        /*00e0*/ 	.dword	_ZN34_INTERNAL_1f45829c_4_k_cu_ad6007dd4cuda3std6ranges3__45__cpo8distanceE
	.align		8
        /*00e8*/ 	.dword	_ZN34_INTERNAL_1f45829c_4_k_cu_ad6007dd6thrust24THRUST_300001_SM_1000_NS8cuda_cub3parE
	.align		8
        /*00f0*/ 	.dword	_ZN34_INTERNAL_1f45829c_4_k_cu_ad6007dd6thrust24THRUST_300001_SM_1000_NS8cuda_cub10par_nosyncE
	.align		8
        /*00f8*/ 	.dword	_ZN34_INTERNAL_1f45829c_4_k_cu_ad6007dd6thrust24THRUST_300001_SM_1000_NS6system6detail10sequential3seqE
	.align		8
        /*0100*/ 	.dword	_ZN34_INTERNAL_1f45829c_4_k_cu_ad6007dd6thrust24THRUST_300001_SM_1000_NS6system3cpp3parE
	.align		8
        /*0108*/ 	.dword	_ZN34_INTERNAL_1f45829c_4_k_cu_ad6007dd6thrust24THRUST_300001_SM_1000_NS12placeholders2_1E
	.align		8
        /*0110*/ 	.dword	_ZN34_INTERNAL_1f45829c_4_k_cu_ad6007dd6thrust24THRUST_300001_SM_1000_NS12placeholders2_2E
	.align		8
        /*0118*/ 	.dword	_ZN34_INTERNAL_1f45829c_4_k_cu_ad6007dd6thrust24THRUST_300001_SM_1000_NS12placeholders2_3E
	.align		8
        /*0120*/ 	.dword	_ZN34_INTERNAL_1f45829c_4_k_cu_ad6007dd6thrust24THRUST_300001_SM_1000_NS12placeholders2_4E
	.align		8
        /*0128*/ 	.dword	_ZN34_INTERNAL_1f45829c_4_k_cu_ad6007dd6thrust24THRUST_300001_SM_1000_NS12placeholders2_5E
	.align		8
        /*0130*/ 	.dword	_ZN34_INTERNAL_1f45829c_4_k_cu_ad6007dd6thrust24THRUST_300001_SM_1000_NS12placeholders2_6E
	.align		8
        /*0138*/ 	.dword	_ZN34_INTERNAL_1f45829c_4_k_cu_ad6007dd6thrust24THRUST_300001_SM_1000_NS12placeholders2_7E
	.align		8
        /*0140*/ 	.dword	_ZN34_INTERNAL_1f45829c_4_k_cu_ad6007dd6thrust24THRUST_300001_SM_1000_NS12placeholders2_8E
	.align		8
        /*0148*/ 	.dword	_ZN34_INTERNAL_1f45829c_4_k_cu_ad6007dd6thrust24THRUST_300001_SM_1000_NS12placeholders2_9E
	.align		8
        /*0150*/ 	.dword	_ZN34_INTERNAL_1f45829c_4_k_cu_ad6007dd6thrust24THRUST_300001_SM_1000_NS12placeholders3_10E
	.align		8
        /*0158*/ 	.dword	_ZN34_INTERNAL_1f45829c_4_k_cu_ad6007dd6thrust24THRUST_300001_SM_1000_NS3seqE
	.align		8
        /*0160*/ 	.dword	_ZN34_INTERNAL_1f45829c_4_k_cu_ad6007dd6thrust24THRUST_300001_SM_1000_NS6deviceE


//--------------------- .text._ZN3cub18CUB_300001_SM_10006detail9transform16transform_kernelINS2_10policy_hubILb1EN4cuda3std3__45tupleIJN6thrust24THRUST_300001_SM_1000_NS17counting_iteratorIiNSA_11use_defaultESC_SC_EEEEEE10policy1000El23matrix_multiply_functorNSA_6detail15normal_iteratorINSA_10device_ptrIdEEEEJSD_EEEvT0_iT1_T2_DpNS2_10kernel_argIT3_EE --------------------------
	.section	.text._ZN3cub18CUB_300001_SM_10006detail9transform16transform_kernelINS2_10policy_hubILb1EN4cuda3std3__45tupleIJN6thrust24THRUST_300001_SM_1000_NS17counting_iteratorIiNSA_11use_defaultESC_SC_EEEEEE10policy1000El23matrix_multiply_functorNSA_6detail15normal_iteratorINSA_10device_ptrIdEEEEJSD_EEEvT0_iT1_T2_DpNS2_10kernel_argIT3_EE,"ax",@progbits
	.align	128
        .global         _ZN3cub18CUB_300001_SM_10006detail9transform16transform_kernelINS2_10policy_hubILb1EN4cuda3std3__45tupleIJN6thrust24THRUST_300001_SM_1000_NS17counting_iteratorIiNSA_11use_defaultESC_SC_EEEEEE10policy1000El23matrix_multiply_functorNSA_6detail15normal_iteratorINSA_10device_ptrIdEEEEJSD_EEEvT0_iT1_T2_DpNS2_10kernel_argIT3_EE
        .type           _ZN3cub18CUB_300001_SM_10006detail9transform16transform_kernelINS2_10policy_hubILb1EN4cuda3std3__45tupleIJN6thrust24THRUST_300001_SM_1000_NS17counting_iteratorIiNSA_11use_defaultESC_SC_EEEEEE10policy1000El23matrix_multiply_functorNSA_6detail15normal_iteratorINSA_10device_ptrIdEEEEJSD_EEEvT0_iT1_T2_DpNS2_10kernel_argIT3_EE,@function
        .size           _ZN3cub18CUB_300001_SM_10006detail9transform16transform_kernelINS2_10policy_hubILb1EN4cuda3std3__45tupleIJN6thrust24THRUST_300001_SM_1000_NS17counting_iteratorIiNSA_11use_defaultESC_SC_EEEEEE10policy1000El23matrix_multiply_functorNSA_6detail15normal_iteratorINSA_10device_ptrIdEEEEJSD_EEEvT0_iT1_T2_DpNS2_10kernel_argIT3_EE,(.L_x_47 - _ZN3cub18CUB_300001_SM_10006detail9transform16transform_kernelINS2_10policy_hubILb1EN4cuda3std3__45tupleIJN6thrust24THRUST_300001_SM_1000_NS17counting_iteratorIiNSA_11use_defaultESC_SC_EEEEEE10policy1000El23matrix_multiply_functorNSA_6detail15normal_iteratorINSA_10device_ptrIdEEEEJSD_EEEvT0_iT1_T2_DpNS2_10kernel_argIT3_EE)
        .other          _ZN3cub18CUB_300001_SM_10006detail9transform16transform_kernelINS2_10policy_hubILb1EN4cuda3std3__45tupleIJN6thrust24THRUST_300001_SM_1000_NS17counting_iteratorIiNSA_11use_defaultESC_SC_EEEEEE10policy1000El23matrix_multiply_functorNSA_6detail15normal_iteratorINSA_10device_ptrIdEEEEJSD_EEEvT0_iT1_T2_DpNS2_10kernel_argIT3_EE,@"STO_CUDA_ENTRY STV_DEFAULT"
_ZN3cub18CUB_300001_SM_10006detail9transform16transform_kernelINS2_10policy_hubILb1EN4cuda3std3__45tupleIJN6thrust24THRUST_300001_SM_1000_NS17counting_iteratorIiNSA_11use_defaultESC_SC_EEEEEE10policy1000El23matrix_multiply_functorNSA_6detail15normal_iteratorINSA_10device_ptrIdEEEEJSD_EEEvT0_iT1_T2_DpNS2_10kernel_argIT3_EE:
.text._ZN3cub18CUB_300001_SM_10006detail9transform16transform_kernelINS2_10policy_hubILb1EN4cuda3std3__45tupleIJN6thrust24THRUST_300001_SM_1000_NS17counting_iteratorIiNSA_11use_defaultESC_SC_EEEEEE10policy1000El23matrix_multiply_functorNSA_6detail15normal_iteratorINSA_10device_ptrIdEEEEJSD_EEEvT0_iT1_T2_DpNS2_10kernel_argIT3_EE:
[----:B------:R-:W-:Y:S08]  /*0000*/  LDC R1, c[0x0][0x37c] ;  /* 0x0000df00ff017b82 */ /* 0x000ff00000000800 */
[----:B------:R-:W0:Y:S01]  /*0010*/  LDC R4, c[0x0][0x388] ;  /* 0x0000e200ff047b82 */ /* 0x000e220000000800 */
[----:B------:R-:W1:Y:S07]  /*0020*/  LDCU.64 UR6, c[0x0][0x380] ;  /* 0x00007000ff0677ac */ /* 0x000e6e0008000a00 */
[----:B------:R-:W2:Y:S08]  /*0030*/  S2UR UR4, SR_CTAID.X ;  /* 0x00000000000479c3 */ /* 0x000eb00000002500 */
[----:B------:R-:W3:Y:S01]  /*0040*/  LDC.64 R8, c[0x0][0x3b0] ;  /* 0x0000ec00ff087b82 */ /* 0x000ee20000000a00 */
[----:B0-----:R-:W-:-:S05]  /*0050*/  IMAD.SHL.U32 R3, R4, 0x80, RZ ;  /* 0x0000008004037824 */ /* 0x001fca00078e00ff */
[----:B------:R-:W-:Y:S01]  /*0060*/  SHF.R.S32.HI R0, RZ, 0x1f, R3 ;  /* 0x0000001fff007819 */ /* 0x000fe20000011403 */
[----:B--2---:R-:W-:-:S04]  /*0070*/  IMAD.WIDE.U32 R6, R3, UR4, RZ ;  /* 0x0000000403067c25 */ /* 0x004fc8000f8e00ff */
[----:B------:R-:W-:Y:S01]  /*0080*/  IMAD R5, R0, UR4, RZ ;  /* 0x0000000400057c24 */ /* 0x000fe2000f8e02ff */
[C---:B-1----:R-:W-:Y:S01]  /*0090*/  IADD3 R2, P0, PT, -R6.reuse, UR6, RZ ;  /* 0x0000000606027c10 */ /* 0x042fe2000ff1e1ff */
[----:B------:R-:W0:Y:S02]  /*00a0*/  LDCU UR4, c[0x0][0x3b8] ;  /* 0x00007700ff0477ac */ /* 0x000e240008000800 */
[----:B------:R-:W-:Y:S01]  /*00b0*/  IMAD.IADD R7, R7, 0x1, R5 ;  /* 0x0000000107077824 */ /* 0x000fe200078e0205 */
[----:B---3--:R-:W-:-:S04]  /*00c0*/  LEA R8, P1, R6, R8, 0x3 ;  /* 0x0000000806087211 */ /* 0x008fc800078218ff */
[----:B------:R-:W-:Y:S01]  /*00d0*/  IADD3.X R5, PT, PT, ~R7, UR7, RZ, P0, !PT ;  /* 0x0000000707057c10 */ /* 0x000fe200087fe5ff */
[----:B------:R-:W1:Y:S01]  /*00e0*/  LDCU.64 UR6, c[0x0][0x358] ;  /* 0x00006b00ff0677ac */ /* 0x000e620008000a00 */
[----:B------:R-:W-:Y:S02]  /*00f0*/  ISETP.LT.U32.AND P0, PT, R2, R3, PT ;  /* 0x000000030200720c */ /* 0x000fe40003f01070 */
[----:B------:R-:W-:Y:S02]  /*0100*/  LEA.HI.X R9, R6, R9, R7, 0x3, P1 ;  /* 0x0000000906097211 */ /* 0x000fe400008f1c07 */
[----:B------:R-:W-:-:S04]  /*0110*/  ISETP.LT.AND.EX P0, PT, R5, R0, PT, P0 ;  /* 0x000000000500720c */ /* 0x000fc80003f01300 */
[----:B------:R-:W-:Y:S02]  /*0120*/  SEL R2, R2, R3, P0 ;  /* 0x0000000302027207 */ /* 0x000fe40000000000 */
[----:B0-----:R-:W-:Y:S02]  /*0130*/  IADD3 R0, PT, PT, R6, UR4, RZ ;  /* 0x0000000406007c10 */ /* 0x001fe4000fffe0ff */
[----:B------:R-:W-:-:S13]  /*0140*/  ISETP.NE.AND P0, PT, R3, R2, PT ;  /* 0x000000020300720c */ /* 0x000fda0003f05270 */
[----:B-1----:R-:W-:Y:S05]  /*0150*/  @!P0 BRA `(.L_x_0) ;  /* 0x0000000c001c8947 */ /* 0x002fea0003800000 */
[----:B------:R-:W-:-:S13]  /*0160*/  ISETP.GE.AND P0, PT, R4, 0x1, PT ;  /* 0x000000010400780c */ /* 0x000fda0003f06270 */
[----:B------:R-:W-:Y:S05]  /*0170*/  @!P0 EXIT ;  /* 0x000000000000894d */ /* 0x000fea0003800000 */
[----:B------:R-:W0:Y:S01]  /*0180*/  LDCU UR5, c[0x0][0x398] ;  /* 0x00007300ff0577ac */ /* 0x000e220008000800 */
[----:B------:R-:W1:Y:S01]  /*0190*/  S2R R3, SR_TID.X ;  /* 0x0000000000037919 */ /* 0x000e620000002100 */
[----:B0-----:R-:W-:-:S09]  /*01a0*/  UISETP.GE.AND UP0, UPT, UR5, 0x1, UPT ;  /* 0x000000010500788c */ /* 0x001fd2000bf06270 */
[----:B------:R-:W-:Y:S05]  /*01b0*/  BRA.U !UP0, `(.L_x_1) ;  /* 0x0000000908447547 */ /* 0x000fea000b800000 */
[----:B------:R-:W-:Y:S01]  /*01c0*/  IMAD.MOV.U32 R4, RZ, RZ, RZ ;  /* 0x000000ffff047224 */ /* 0x000fe200078e00ff */
[----:B------:R-:W-:-:S12]  /*01d0*/  ULOP3.LUT UR5, UR5, 0x7, URZ, 0xc0, !UPT ;  /* 0x0000000705057892 */ /* 0x000fd8000f8ec0ff */
.L_x_8:
[----:B-1----:R-:W-:Y:S01]  /*01e0*/  LEA R5, R4, R3, 0x7 ;  /* 0x0000000304057211 */ /* 0x002fe200078e38ff */
[----:B------:R-:W-:Y:S03]  /*01f0*/  BSSY.RECONVERGENT B0, `(.L_x_2) ;  /* 0x0000088000007945 */ /* 0x000fe60003800200 */
[----:B------:R-:W-:-:S13]  /*0200*/  ISETP.GE.AND P0, PT, R5, R2, PT ;  /* 0x000000020500720c */ /* 0x000fda0003f06270 */
[----:B0-----:R-:W-:Y:S05]  /*0210*/  @P0 BRA `(.L_x_3) ;  /* 0x0000000800140947 */ /* 0x001fea0003800000 */
[----:B------:R-:W0:Y:S01]  /*0220*/  LDC R6, c[0x0][0x394] ;  /* 0x0000e500ff067b82 */ /* 0x000e220000000800 */
[----:B------:R-:W-:Y:S01]  /*0230*/  IMAD.IADD R15, R0, 0x1, R5 ;  /* 0x00000001000f7824 */ /* 0x000fe200078e0205 */
[----:B------:R-:W-:-:S04]  /*0240*/  MOV R25, RZ ;  /* 0x000000ff00197202 */ /* 0x000fc80000000f00 */
[----:B------:R-:W-:Y:S02]  /*0250*/  IABS R14, R15 ;  /* 0x0000000f000e7213 */ /* 0x000fe40000000000 */
[----:B0-----:R-:W-:-:S04]  /*0260*/  IABS R12, R6 ;  /* 0x00000006000c7213 */ /* 0x001fc80000000000 */
[----:B------:R-:W0:Y:S08]  /*0270*/  I2F.RP R7, R12 ;  /* 0x0000000c00077306 */ /* 0x000e300000209400 */
[----:B0-----:R-:W0:Y:S02]  /*0280*/  MUFU.RCP R7, R7 ;  /* 0x0000000700077308 */ /* 0x001e240000001000 */
[----:B0-----:R-:W-:-:S06]  /*0290*/  VIADD R10, R7, 0xffffffe ;  /* 0x0ffffffe070a7836 */ /* 0x001fcc0000000000 */
[----:B------:R0:W1:Y:S02]  /*02a0*/  F2I.FTZ.U32.TRUNC.NTZ R11, R10 ;  /* 0x0000000a000b7305 */ /* 0x000064000021f000 */
[----:B0-----:R-:W-:Y:S01]  /*02b0*/  HFMA2 R10, -RZ, RZ, 0, 0 ;  /* 0x00000000ff0a7431 */ /* 0x001fe200000001ff */
[----:B-1----:R-:W-:-:S05]  /*02c0*/  IADD3 R13, PT, PT, RZ, -R11, RZ ;  /* 0x8000000bff0d7210 */ /* 0x002fca0007ffe0ff */
[----:B------:R-:W-:-:S04]  /*02d0*/  IMAD R13, R13, R12, RZ ;  /* 0x0000000c0d0d7224 */ /* 0x000fc800078e02ff */
[----:B------:R-:W-:Y:S01]  /*02e0*/  IMAD.HI.U32 R11, R11, R13, R10 ;  /* 0x0000000d0b0b7227 */ /* 0x000fe200078e000a */
[----:B------:R-:W-:-:S03]  /*02f0*/  LOP3.LUT R10, R15, R6, RZ, 0x3c, !PT ;  /* 0x000000060f0a7212 */ /* 0x000fc600078e3cff */
[----:B------:R-:W-:Y:S01]  /*0300*/  IMAD.MOV.U32 R13, RZ, RZ, R14 ;  /* 0x000000ffff0d7224 */ /* 0x000fe200078e000e */
[----:B------:R-:W-:-:S03]  /*0310*/  ISETP.GE.AND P2, PT, R10, RZ, PT ;  /* 0x000000ff0a00720c */ /* 0x000fc60003f46270 */
[----:B------:R-:W-:-:S05]  /*0320*/  IMAD.HI.U32 R24, R11, R13, RZ ;  /* 0x0000000d0b187227 */ /* 0x000fca00078e00ff */
[----:B------:R-:W-:-:S05]  /*0330*/  IADD3 R7, PT, PT, -R24, RZ, RZ ;  /* 0x000000ff18077210 */ /* 0x000fca0007ffe1ff */
[----:B------:R-:W-:-:S05]  /*0340*/  IMAD R7, R12, R7, R13 ;  /* 0x000000070c077224 */ /* 0x000fca00078e020d */
[----:B------:R-:W-:-:S13]  /*0350*/  ISETP.GT.U32.AND P1, PT, R12, R7, PT ;  /* 0x000000070c00720c */ /* 0x000fda0003f24070 */
[----:B------:R-:W-:Y:S01]  /*0360*/  @!P1 IMAD.IADD R7, R7, 0x1, -R12 ;  /* 0x0000000107079824 */ /* 0x000fe200078e0a0c */
[----:B------:R-:W-:Y:S02]  /*0370*/  @!P1 IADD3 R24, PT, PT, R24, 0x1, RZ ;  /* 0x0000000118189810 */ /* 0x000fe40007ffe0ff */
[----:B------:R-:W-:Y:S02]  /*0380*/  ISETP.NE.AND P1, PT, R6, RZ, PT ;  /* 0x000000ff0600720c */ /* 0x000fe40003f25270 */
[----:B------:R-:W-:Y:S02]  /*0390*/  ISETP.GE.U32.AND P0, PT, R7, R12, PT ;  /* 0x0000000c0700720c */ /* 0x000fe40003f06070 */
[----:B------:R-:W0:Y:S11]  /*03a0*/  LDC R7, c[0x0][0x398] ;  /* 0x0000e600ff077b82 */ /* 0x000e360000000800 */
[----:B------:R-:W-:-:S05]  /*03b0*/  @P0 VIADD R24, R24, 0x1 ;  /* 0x0000000118180836 */ /* 0x000fca0000000000 */
[----:B------:R-:W-:Y:S02]  /*03c0*/  @!P2 IADD3 R24, PT, PT, -R24, RZ, RZ ;  /* 0x000000ff1818a210 */ /* 0x000fe40007ffe1ff */
[----:B------:R-:W-:-:S05]  /*03d0*/  @!P1 LOP3.LUT R24, RZ, R6, RZ, 0x33, !PT ;  /* 0x00000006ff189212 */ /* 0x000fca00078e33ff */
[----:B------:R-:W-:Y:S01]  /*03e0*/  IMAD.MOV R27, RZ, RZ, -R24 ;  /* 0x000000ffff1b7224 */ /* 0x000fe200078e0a18 */
[----:B0-----:R-:W-:-:S03]  /*03f0*/  ISETP.GE.U32.AND P0, PT, R7, 0x8, PT ;  /* 0x000000080700780c */ /* 0x001fc60003f06070 */
[----:B------:R-:W-:Y:S01]  /*0400*/  IMAD R27, R6, R27, R15 ;  /* 0x0000001b061b7224 */ /* 0x000fe200078e020f */
[----:B------:R-:W-:-:S09]  /*0410*/  CS2R R14, SRZ ;  /* 0x00000000000e7805 */ /* 0x000fd2000001ff00 */
[----:B------:R-:W-:Y:S05]  /*0420*/  @!P0 BRA `(.L_x_4) ;  /* 0x0000000000ac8947 */ /* 0x000fea0003800000 */
[----:B------:R-:W-:Y:S01]  /*0430*/  CS2R R14, SRZ ;  /* 0x00000000000e7805 */ /* 0x000fe2000001ff00 */
[----:B------:R-:W-:-:S06]  /*0440*/  UMOV UR4, URZ ;  /* 0x000000ff00047c82 */ /* 0x000fcc0008000000 */
.L_x_5:
[----:B------:R-:W0:Y:S01]  /*0450*/  LDC.64 R18, c[0x0][0x3a0] ;  /* 0x0000e800ff127b82 */ /* 0x000e220000000a00 */
[----:B------:R-:W-:Y:S02]  /*0460*/  IMAD R13, R24, R7, UR4 ;  /* 0x00000004180d7e24 */ /* 0x000fe4000f8e0207 */
[----:B------:R-:W-:-:S05]  /*0470*/  IMAD R17, R6, UR4, R27 ;  /* 0x0000000406117c24 */ /* 0x000fca000f8e021b */
[----:B------:R-:W1:Y:S01]  /*0480*/  LDC.64 R10, c[0x0][0x3a8] ;  /* 0x0000ea00ff0a7b82 */ /* 0x000e620000000a00 */
[----:B0-----:R-:W-:-:S05]  /*0490*/  IMAD.WIDE R18, R13, 0x8, R18 ;  /* 0x000000080d127825 */ /* 0x001fca00078e0212 */
[----:B------:R-:W2:Y:S01]  /*04a0*/  LDG.E.64 R20, desc[UR6][R18.64] ;  /* 0x0000000612147981 */ /* 0x000ea2000c1e1b00 */
[----:B-1----:R-:W-:-:S05]  /*04b0*/  IMAD.WIDE R10, R17, 0x8, R10 ;  /* 0x00000008110a7825 */ /* 0x002fca00078e020a */
[----:B------:R-:W2:Y:S01]  /*04c0*/  LDG.E.64 R22, desc[UR6][R10.64] ;  /* 0x000000060a167981 */ /* 0x000ea2000c1e1b00 */
[----:B------:R-:W-:-:S05]  /*04d0*/  IMAD.WIDE R16, R6, 0x8, R10 ;  /* 0x0000000806107825 */ /* 0x000fca00078e020a */
[----:B------:R0:W3:Y:S04]  /*04e0*/  LDG.E.64 R12, desc[UR6][R16.64] ;  /* 0x00000006100c7981 */ /* 0x0000e8000c1e1b00 */
[----:B------:R-:W3:Y:S01]  /*04f0*/  LDG.E.64 R10, desc[UR6][R18.64+0x8] ;  /* 0x00000806120a7981 */ /* 0x000ee2000c1e1b00 */
[C---:B0-----:R-:W-:Y:S01]  /*0500*/  IMAD.WIDE R16, R6.reuse, 0x8, R16 ;  /* 0x0000000806107825 */ /* 0x041fe200078e0210 */
[----:B--2---:R-:W-:Y:S02]  /*0510*/  DFMA R22, R20, R22, R14 ;  /* 0x000000161416722b */ /* 0x004fe4000000000e */
[----:B------:R-:W2:Y:S04]  /*0520*/  LDG.E.64 R20, desc[UR6][R18.64+0x10] ;  /* 0x0000100612147981 */ /* 0x000ea8000c1e1b00 */
[----:B------:R-:W2:Y:S01]  /*0530*/  LDG.E.64 R14, desc[UR6][R16.64] ;  /* 0x00000006100e7981 */ /* 0x000ea2000c1e1b00 */
[----:B------:R-:W-:Y:S01]  /*0540*/  IMAD.WIDE R28, R6, 0x8, R16 ;  /* 0x00000008061c7825 */ /* 0x000fe200078e0210 */
[----:B---3--:R-:W-:-:S02]  /*0550*/  DFMA R22, R10, R12, R22 ;  /* 0x0000000c0a16722b */ /* 0x008fc40000000016 */
[----:B------:R-:W3:Y:S04]  /*0560*/  LDG.E.64 R12, desc[UR6][R18.64+0x18] ;  /* 0x00001806120c7981 */ /* 0x000ee8000c1e1b00 */
[----:B------:R0:W3:Y:S02]  /*0570*/  LDG.E.64 R10, desc[UR6][R28.64] ;  /* 0x000000061c0a7981 */ /* 0x0000e4000c1e1b00 */
[C---:B0-----:R-:W-:Y:S01]  /*0580*/  IMAD.WIDE R28, R6.reuse, 0x8, R28 ;  /* 0x00000008061c7825 */ /* 0x041fe200078e021c */
[----:B--2---:R-:W-:Y:S01]  /*0590*/  DFMA R22, R20, R14, R22 ;  /* 0x0000000e1416722b */ /* 0x004fe20000000016 */
[----:B------:R-:W2:Y:S04]  /*05a0*/  LDG.E.64 R20, desc[UR6][R18.64+0x20] ;  /* 0x0000200612147981 */ /* 0x000ea8000c1e1b00 */
[----:B------:R-:W2:Y:S01]  /*05b0*/  LDG.E.64 R14, desc[UR6][R28.64] ;  /* 0x000000061c0e7981 */ /* 0x000ea2000c1e1b00 */
[----:B------:R-:W-:-:S02]  /*05c0*/  IMAD.WIDE R16, R6, 0x8, R28 ;  /* 0x0000000806107825 */ /* 0x000fc400078e021c */
[----:B---3--:R-:W-:Y:S01]  /*05d0*/  DFMA R22, R12, R10, R22 ;  /* 0x0000000a0c16722b */ /* 0x008fe20000000016 */
[----:B------:R-:W3:Y:S04]  /*05e0*/  LDG.E.64 R12, desc[UR6][R18.64+0x28] ;  /* 0x00002806120c7981 */ /* 0x000ee8000c1e1b00 */
[----:B------:R0:W3:Y:S02]  /*05f0*/  LDG.E.64 R10, desc[UR6][R16.64] ;  /* 0x00000006100a7981 */ /* 0x0000e4000c1e1b00 */
[----:B0-----:R-:W-:-:S04]  /*0600*/  IMAD.WIDE R16, R6, 0x8, R16 ;  /* 0x0000000806107825 */ /* 0x001fc800078e0210 */
[----:B------:R-:W-:-:S06]  /*0610*/  IMAD.WIDE R28, R6, 0x8, R16 ;  /* 0x00000008061c7825 */ /* 0x000fcc00078e0210 */
[----:B------:R-:W4:Y:S01]  /*0620*/  LDG.E.64 R28, desc[UR6][R28.64] ;  /* 0x000000061c1c7981 */ /* 0x000f22000c1e1b00 */
[----:B--2---:R-:W-:-:S03]  /*0630*/  DFMA R22, R20, R14, R22 ;  /* 0x0000000e1416722b */ /* 0x004fc60000000016 */
[----:B------:R-:W2:Y:S04]  /*0640*/  LDG.E.64 R20, desc[UR6][R18.64+0x30] ;  /* 0x0000300612147981 */ /* 0x000ea8000c1e1b00 */
[----:B------:R-:W2:Y:S04]  /*0650*/  LDG.E.64 R14, desc[UR6][R16.64] ;  /* 0x00000006100e7981 */ /* 0x000ea8000c1e1b00 */
[----:B------:R-:W4:Y:S01]  /*0660*/  LDG.E.64 R18, desc[UR6][R18.64+0x38] ;  /* 0x0000380612127981 */ /* 0x000f22000c1e1b00 */
[----:B------:R-:W-:Y:S01]  /*0670*/  UIADD3 UR4, UPT, UPT, UR4, 0x8, URZ ;  /* 0x0000000804047890 */ /* 0x000fe2000fffe0ff */
[----:B------:R-:W-:Y:S01]  /*0680*/  LOP3.LUT R25, R7, 0x7ffffff8, RZ, 0xc0, !PT ;  /* 0x7ffffff807197812 */ /* 0x000fe200078ec0ff */
[----:B---3--:R-:W-:-:S04]  /*0690*/  DFMA R10, R12, R10, R22 ;  /* 0x0000000a0c0a722b */ /* 0x008fc80000000016 */
[----:B------:R-:W-:-:S04]  /*06a0*/  ISETP.NE.AND P0, PT, R25, UR4, PT ;  /* 0x0000000419007c0c */ /* 0x000fc8000bf05270 */
[----:B--2---:R-:W-:-:S08]  /*06b0*/  DFMA R14, R20, R14, R10 ;  /* 0x0000000e140e722b */ /* 0x004fd0000000000a */
[----:B----4-:R-:W-:Y:S01]  /*06c0*/  DFMA R14, R18, R28, R14 ;  /* 0x0000001c120e722b */ /* 0x010fe2000000000e */
[----:B------:R-:W-:Y:S10]  /*06d0*/  @P0 BRA `(.L_x_5) ;  /* 0xfffffffc005c0947 */ /* 0x000ff4000383ffff */
.L_x_4:
[----:B------:R-:W-:-:S09]  /*06e0*/  UISETP.NE.AND UP0, UPT, UR5, URZ, UPT ;  /* 0x000000ff0500728c */ /* 0x000fd2000bf05270 */
[----:B------:R-:W-:Y:S05]  /*06f0*/  BRA.U !UP0, `(.L_x_6) ;  /* 0x0000000108d47547 */ /* 0x000fea000b800000 */
[----:B------:R-:W-:-:S04]  /*0700*/  UIADD3 UR4, UPT, UPT, UR5, -0x1, URZ ;  /* 0xffffffff05047890 */ /* 0x000fc8000fffe0ff */
[----:B------:R-:W-:-:S09]  /*0710*/  UISETP.GE.U32.AND UP0, UPT, UR4, 0x3, UPT ;  /* 0x000000030400788c */ /* 0x000fd2000bf06070 */
[----:B------:R-:W-:Y:S05]  /*0720*/  BRA.U !UP0, `(.L_x_7) ;  /* 0x0000000108587547 */ /* 0x000fea000b800000 */
[----:B------:R-:W0:Y:S01]  /*0730*/  LDC.64 R28, c[0x0][0x3a0] ;  /* 0x0000e800ff1c7b82 */ /* 0x000e220000000a00 */
[----:B------:R-:W-:Y:S02]  /*0740*/  IMAD R11, R24, R7, R25 ;  /* 0x00000007180b7224 */ /* 0x000fe400078e0219 */
[----:B------:R-:W-:-:S05]  /*0750*/  IMAD R13, R25, R6, R27 ;  /* 0x00000006190d7224 */ /* 0x000fca00078e021b */
[----:B------:R-:W1:Y:S01]  /*0760*/  LDC.64 R16, c[0x0][0x3a8] ;  /* 0x0000ea00ff107b82 */ /* 0x000e620000000a00 */
[----:B0-----:R-:W-:-:S05]  /*0770*/  IMAD.WIDE R28, R11, 0x8, R28 ;  /* 0x000000080b1c7825 */ /* 0x001fca00078e021c */
[----:B------:R-:W2:Y:S01]  /*0780*/  LDG.E.64 R10, desc[UR6][R28.64] ;  /* 0x000000061c0a7981 */ /* 0x000ea2000c1e1b00 */
[----:B-1----:R-:W-:-:S05]  /*0790*/  IMAD.WIDE R16, R13, 0x8, R16 ;  /* 0x000000080d107825 */ /* 0x002fca00078e0210 */
[----:B------:R-:W2:Y:S01]  /*07a0*/  LDG.E.64 R20, desc[UR6][R16.64] ;  /* 0x0000000610147981 */ /* 0x000ea2000c1e1b00 */
[----:B------:R-:W-:-:S05]  /*07b0*/  IMAD.WIDE R12, R6, 0x8, R16 ;  /* 0x00000008060c7825 */ /* 0x000fca00078e0210 */
[----:B------:R-:W3:Y:S04]  /*07c0*/  LDG.E.64 R18, desc[UR6][R12.64] ;  /* 0x000000060c127981 */ /* 0x000ee8000c1e1b00 */
[----:B------:R-:W3:Y:S01]  /*07d0*/  LDG.E.64 R16, desc[UR6][R28.64+0x8] ;  /* 0x000008061c107981 */ /* 0x000ee2000c1e1b00 */
[----:B--2---:R-:W-:Y:S01]  /*07e0*/  DFMA R20, R10, R20, R14 ;  /* 0x000000140a14722b */ /* 0x004fe2000000000e */
[C---:B------:R-:W-:Y:S02]  /*07f0*/  IMAD.WIDE R10, R6.reuse, 0x8, R12 ;  /* 0x00000008060a7825 */ /* 0x040fe400078e020c */
[----:B------:R-:W2:Y:S04]  /*0800*/  LDG.E.64 R12, desc[UR6][R28.64+0x10] ;  /* 0x000010061c0c7981 */ /* 0x000ea8000c1e1b00 */
[----:B------:R-:W2:Y:S01]  /*0810*/  LDG.E.64 R14, desc[UR6][R10.64] ;  /* 0x000000060a0e7981 */ /* 0x000ea2000c1e1b00 */
[----:B------:R-:W-:-:S06]  /*0820*/  IMAD.WIDE R22, R6, 0x8, R10 ;  /* 0x0000000806167825 */ /* 0x000fcc00078e020a */
[----:B------:R-:W4:Y:S04]  /*0830*/  LDG.E.64 R22, desc[UR6][R22.64] ;  /* 0x0000000616167981 */ /* 0x000f28000c1e1b00 */
[----:B------:R-:W4:Y:S01]  /*0840*/  LDG.E.64 R10, desc[UR6][R28.64+0x18] ;  /* 0x000018061c0a7981 */ /* 0x000f22000c1e1b00 */
[----:B---3--:R-:W-:Y:S01]  /*0850*/  DFMA R16, R16, R18, R20 ;  /* 0x000000121010722b */ /* 0x008fe20000000014 */
[----:B------:R-:W-:-:S07]  /*0860*/  VIADD R25, R25, 0x4 ;  /* 0x0000000419197836 */ /* 0x000fce0000000000 */
[----:B--2---:R-:W-:-:S08]  /*0870*/  DFMA R14, R12, R14, R16 ;  /* 0x0000000e0c0e722b */ /* 0x004fd00000000010 */
[----:B----4-:R-:W-:-:S11]  /*0880*/  DFMA R14, R10, R22, R14 ;  /* 0x000000160a0e722b */ /* 0x010fd6000000000e */
.L_x_7:
[----:B------:R-:W-:-:S13]  /*0890*/  LOP3.LUT P0, R10, R7, 0x3, RZ, 0xc0, !PT ;  /* 0x00000003070a7812 */ /* 0x000fda000780c0ff */
[----:B------:R-:W-:Y:S05]  /*08a0*/  @!P0 BRA `(.L_x_6) ;  /* 0x0000000000688947 */ /* 0x000fea0003800000 */
[----:B------:R-:W0:Y:S01]  /*08b0*/  LDC.64 R18, c[0x0][0x3a0] ;  /* 0x0000e800ff127b82 */ /* 0x000e220000000a00 */
[----:B------:R-:W-:Y:S02]  /*08c0*/  ISETP.NE.AND P0, PT, R10, 0x1, PT ;  /* 0x000000010a00780c */ /* 0x000fe40003f05270 */
[----:B------:R-:W-:-:S04]  /*08d0*/  LOP3.LUT R10, R7, 0x1, RZ, 0xc0, !PT ;  /* 0x00000001070a7812 */ /* 0x000fc800078ec0ff */
[----:B------:R-:W-:Y:S01]  /*08e0*/  ISETP.NE.U32.AND P1, PT, R10, 0x1, PT ;  /* 0x000000010a00780c */ /* 0x000fe20003f25070 */
[----:B------:R-:W1:Y:S06]  /*08f0*/  LDC.64 R16, c[0x0][0x3a8] ;  /* 0x0000ea00ff107b82 */ /* 0x000e6c0000000a00 */
[----:B------:R-:W-:Y:S02]  /*0900*/  @P0 IMAD R21, R24, R7, R25 ;  /* 0x0000000718150224 */ /* 0x000fe400078e0219 */
[----:B------:R-:W2:Y:S01]  /*0910*/  LDC.64 R12, c[0x0][0x3a0] ;  /* 0x0000e800ff0c7b82 */ /* 0x000ea20000000a00 */
[C---:B------:R-:W-:Y:S01]  /*0920*/  @P0 IMAD R23, R25.reuse, R6, R27 ;  /* 0x0000000619170224 */ /* 0x040fe200078e021b */
[----:B------:R-:W-:-:S05]  /*0930*/  @P0 IADD3 R25, PT, PT, R25, 0x2, RZ ;  /* 0x0000000219190810 */ /* 0x000fca0007ffe0ff */
[----:B------:R-:W-:Y:S01]  /*0940*/  @!P1 IMAD R24, R24, R7, R25 ;  /* 0x0000000718189224 */ /* 0x000fe200078e0219 */
[----:B------:R-:W3:Y:S01]  /*0950*/  LDC.64 R10, c[0x0][0x3a8] ;  /* 0x0000ea00ff0a7b82 */ /* 0x000ee20000000a00 */
[----:B0-----:R-:W-:-:S04]  /*0960*/  @P0 IMAD.WIDE R18, R21, 0x8, R18 ;  /* 0x0000000815120825 */ /* 0x001fc800078e0212 */
[----:B-1----:R-:W-:Y:S02]  /*0970*/  @P0 IMAD.WIDE R16, R23, 0x8, R16 ;  /* 0x0000000817100825 */ /* 0x002fe400078e0210 */
[----:B------:R-:W4:Y:S04]  /*0980*/  @P0 LDG.E.64 R22, desc[UR6][R18.64] ;  /* 0x0000000612160981 */ /* 0x000f28000c1e1b00 */
[----:B------:R-:W4:Y:S01]  /*0990*/  @P0 LDG.E.64 R20, desc[UR6][R16.64] ;  /* 0x0000000610140981 */ /* 0x000f22000c1e1b00 */
[----:B------:R-:W-:-:S04]  /*09a0*/  @P0 IMAD.WIDE R28, R6, 0x8, R16 ;  /* 0x00000008061c0825 */ /* 0x000fc800078e0210 */
[----:B------:R-:W-:Y:S02]  /*09b0*/  @!P1 IMAD R25, R25, R6, R27 ;  /* 0x0000000619199224 */ /* 0x000fe400078e021b */
[----:B------:R-:W5:Y:S01]  /*09c0*/  @P0 LDG.E.64 R6, desc[UR6][R18.64+0x8] ;  /* 0x0000080612060981 */ /* 0x000f62000c1e1b00 */
[----:B--2---:R-:W-:-:S03]  /*09d0*/  @!P1 IMAD.WIDE R12, R24, 0x8, R12 ;  /* 0x00000008180c9825 */ /* 0x004fc600078e020c */
[----:B------:R-:W5:Y:S01]  /*09e0*/  @P0 LDG.E.64 R28, desc[UR6][R28.64] ;  /* 0x000000061c1c0981 */ /* 0x000f62000c1e1b00 */
[----:B---3--:R-:W-:-:S03]  /*09f0*/  @!P1 IMAD.WIDE R24, R25, 0x8, R10 ;  /* 0x0000000819189825 */ /* 0x008fc600078e020a */
[----:B------:R-:W2:Y:S04]  /*0a00*/  @!P1 LDG.E.64 R10, desc[UR6][R12.64] ;  /* 0x000000060c0a9981 */ /* 0x000ea8000c1e1b00 */
[----:B------:R-:W2:Y:S01]  /*0a10*/  @!P1 LDG.E.64 R24, desc[UR6][R24.64] ;  /* 0x0000000618189981 */ /* 0x000ea2000c1e1b00 */
[----:B----4-:R-:W-:-:S08]  /*0a20*/  @P0 DFMA R20, R22, R20, R14 ;  /* 0x000000141614022b */ /* 0x010fd0000000000e */
[----:B-----5:R-:W-:-:S08]  /*0a30*/  @P0 DFMA R14, R6, R28, R20 ;  /* 0x0000001c060e022b */ /* 0x020fd00000000014 */
[----:B--2---:R-:W-:-:S11]  /*0a40*/  @!P1 DFMA R14, R10, R24, R14 ;  /* 0x000000180a0e922b */ /* 0x004fd6000000000e */
.L_x_6:
[----:B------:R-:W-:-:S05]  /*0a50*/  IMAD.WIDE R6, R5, 0x8, R8 ;  /* 0x0000000805067825 */ /* 0x000fca00078e0208 */
[----:B------:R0:W-:Y:S02]  /*0a60*/  STG.E.64 desc[UR6][R6.64], R14 ;  /* 0x0000000e06007986 */ /* 0x0001e4000c101b06 */
.L_x_3:
[----:B------:R-:W-:Y:S05]  /*0a70*/  BSYNC.RECONVERGENT B0 ;  /* 0x0000000000007941 */ /* 0x000fea0003800200 */
.L_x_2:
[----:B------:R-:W1:Y:S01]  /*0a80*/  LDCU UR4, c[0x0][0x388] ;  /* 0x00007100ff0477ac */ /* 0x000e620008000800 */
[----:B------:R-:W-:-:S05]  /*0a90*/  VIADD R4, R4, 0x1 ;  /* 0x0000000104047836 */ /* 0x000fca0000000000 */
[----:B-1----:R-:W-:-:S13]  /*0aa0*/  ISETP.NE.AND P0, PT, R4, UR4, PT ;  /* 0x0000000404007c0c */ /* 0x002fda000bf05270 */
[----:B------:R-:W-:Y:S05]  /*0ab0*/  @!P0 EXIT ;  /* 0x000000000000894d */ /* 0x000fea0003800000 */
[----:B------:R-:W-:Y:S05]  /*0ac0*/  BRA `(.L_x_8) ;  /* 0xfffffff400c47947 */ /* 0x000fea000383ffff */
.L_x_1:
[C---:B------:R-:W-:Y:S02]  /*0ad0*/  ISETP.GE.U32.AND P0, PT, R4.reuse, 0x4, PT ;  /* 0x000000040400780c */ /* 0x040fe40003f06070 */
[----:B------:R-:W-:Y:S02]  /*0ae0*/  LOP3.LUT R10, R4, 0x3, RZ, 0xc0, !PT ;  /* 0x00000003040a7812 */ /* 0x000fe400078ec0ff */
[----:B------:R-:W-:-:S09]  /*0af0*/  MOV R0, RZ ;  /* 0x000000ff00007202 */ /* 0x000fd20000000f00 */
[----:B------:R-:W-:Y:S05]  /*0b00*/  @!P0 BRA `(.L_x_9) ;  /* 0x0000000000808947 */ /* 0x000fea0003800000 */
[C---:B-1----:R-:W-:Y:S01]  /*0b10*/  VIADD R5, R3.reuse, 0x80 ;  /* 0x0000008003057836 */ /* 0x042fe20000000000 */
[C---:B------:R-:W-:Y:S01]  /*0b20*/  IADD3 R7, PT, PT, R3.reuse, 0x100, RZ ;  /* 0x0000010003077810 */ /* 0x040fe20007ffe0ff */
[C---:B------:R-:W-:Y:S01]  /*0b30*/  VIADD R11, R3.reuse, 0x180 ;  /* 0x00000180030b7836 */ /* 0x040fe20000000000 */
[-C--:B------:R-:W-:Y:S02]  /*0b40*/  ISETP.GE.AND P0, PT, R3, R2.reuse, PT ;  /* 0x000000020300720c */ /* 0x080fe40003f06270 */
[-C--:B------:R-:W-:Y:S02]  /*0b50*/  ISETP.GE.AND P1, PT, R5, R2.reuse, PT ;  /* 0x000000020500720c */ /* 0x080fe40003f26270 */
[-C--:B------:R-:W-:Y:S01]  /*0b60*/  ISETP.GE.AND P2, PT, R7, R2.reuse, PT ;  /* 0x000000020700720c */ /* 0x080fe20003f46270 */
[----:B------:R-:W-:Y:S01]  /*0b70*/  IMAD.WIDE R6, R3, 0x8, R8 ;  /* 0x0000000803067825 */ /* 0x000fe200078e0208 */
[----:B------:R-:W-:Y:S02]  /*0b80*/  ISETP.GE.AND P3, PT, R11, R2, PT ;  /* 0x000000020b00720c */ /* 0x000fe40003f66270 */
[----:B------:R-:W-:-:S05]  /*0b90*/  LOP3.LUT R0, R4, 0x7ffffffc, RZ, 0xc0, !PT ;  /* 0x7ffffffc04007812 */ /* 0x000fca00078ec0ff */
[----:B------:R0:W-:Y:S01]  /*0ba0*/  @!P0 STG.E.64 desc[UR6][R6.64], RZ ;  /* 0x000000ff06008986 */ /* 0x0001e2000c101b06 */
[----:B------:R-:W-:-:S03]  /*0bb0*/  ISETP.NE.AND P0, PT, R0, 0x4, PT ;  /* 0x000000040000780c */ /* 0x000fc60003f05270 */
[----:B------:R0:W-:Y:S04]  /*0bc0*/  @!P1 STG.E.64 desc[UR6][R6.64+0x400], RZ ;  /* 0x000400ff06009986 */ /* 0x0001e8000c101b06 */
[----:B------:R0:W-:Y:S04]  /*0bd0*/  @!P2 STG.E.64 desc[UR6][R6.64+0x800], RZ ;  /* 0x000800ff0600a986 */ /* 0x0001e8000c101b06 */
[----:B------:R0:W-:Y:S02]  /*0be0*/  @!P3 STG.E.64 desc[UR6][R6.64+0xc00], RZ ;  /* 0x000c00ff0600b986 */ /* 0x0001e4000c101b06 */
[----:B------:R-:W-:Y:S05]  /*0bf0*/  @!P0 BRA `(.L_x_9) ;  /* 0x0000000000448947 */ /* 0x000fea0003800000 */
[----:B0-----:R-:W-:-:S07]  /*0c00*/  HFMA2 R6, -RZ, RZ, 0, 2.384185791015625e-07 ;  /* 0x00000004ff067431 */ /* 0x001fce00000001ff */
.L_x_10:
[C---:B------:R-:W-:Y:S02]  /*0c10*/  IMAD R13, R6.reuse, 0x80, R3 ;  /* 0x00000080060d7824 */ /* 0x040fe400078e0203 */
[----:B------:R-:W-:Y:S02]  /*0c20*/  VIADD R6, R6, 0x4 ;  /* 0x0000000406067836 */ /* 0x000fe40000000000 */
[C---:B------:R-:W-:Y:S01]  /*0c30*/  VIADD R7, R13.reuse, 0x100 ;  /* 0x000001000d077836 */ /* 0x040fe20000000000 */
[C---:B------:R-:W-:Y:S02]  /*0c40*/  IADD3 R11, PT, PT, R13.reuse, 0x80, RZ ;  /* 0x000000800d0b7810 */ /* 0x040fe40007ffe0ff */
[----:B------:R-:W-:Y:S02]  /*0c50*/  IADD3 R5, PT, PT, R13, 0x180, RZ ;  /* 0x000001800d057810 */ /* 0x000fe40007ffe0ff */
[-C--:B------:R-:W-:Y:S02]  /*0c60*/  ISETP.GE.AND P1, PT, R11, R2.reuse, PT ;  /* 0x000000020b00720c */ /* 0x080fe40003f26270 */
[----:B------:R-:W-:-:S02]  /*0c70*/  ISETP.GE.AND P2, PT, R7, R2, PT ;  /* 0x000000020700720c */ /* 0x000fc40003f46270 */
[-C--:B------:R-:W-:Y:S01]  /*0c80*/  ISETP.GE.AND P3, PT, R5, R2.reuse, PT ;  /* 0x000000020500720c */ /* 0x080fe20003f66270 */
[C---:B------:R-:W-:Y:S01]  /*0c90*/  IMAD.WIDE R4, R13.reuse, 0x8, R8 ;  /* 0x000000080d047825 */ /* 0x040fe200078e0208 */
[----:B------:R-:W-:-:S07]  /*0ca0*/  ISETP.GE.AND P0, PT, R13, R2, PT ;  /* 0x000000020d00720c */ /* 0x000fce0003f06270 */
[----:B------:R2:W-:Y:S04]  /*0cb0*/  @!P1 STG.E.64 desc[UR6][R4.64+0x400], RZ ;  /* 0x000400ff04009986 */ /* 0x0005e8000c101b06 */
[----:B------:R2:W-:Y:S04]  /*0cc0*/  @!P2 STG.E.64 desc[UR6][R4.64+0x800], RZ ;  /* 0x000800ff0400a986 */ /* 0x0005e8000c101b06 */
[----:B------:R2:W-:Y:S04]  /*0cd0*/  @!P3 STG.E.64 desc[UR6][R4.64+0xc00], RZ ;  /* 0x000c00ff0400b986 */ /* 0x0005e8000c101b06 */
[----:B------:R2:W-:Y:S01]  /*0ce0*/  @!P0 STG.E.64 desc[UR6][R4.64], RZ ;  /* 0x000000ff04008986 */ /* 0x0005e2000c101b06 */
[----:B------:R-:W-:-:S13]  /*0cf0*/  ISETP.NE.AND P0, PT, R6, R0, PT ;  /* 0x000000000600720c */ /* 0x000fda0003f05270 */
[----:B--2---:R-:W-:Y:S05]  /*0d00*/  @P0 BRA `(.L_x_10) ;  /* 0xfffffffc00c00947 */ /* 0x004fea000383ffff */
.L_x_9:
[----:B------:R-:W-:-:S13]  /*0d10*/  ISETP.NE.AND P0, PT, R10, RZ, PT ;  /* 0x000000ff0a00720c */ /* 0x000fda0003f05270 */
[----:B------:R-:W-:Y:S05]  /*0d20*/  @!P0 EXIT ;  /* 0x000000000000894d */ /* 0x000fea0003800000 */
[----:B------:R-:W-:-:S05]  /*0d30*/  UMOV UR4, URZ ;  /* 0x000000ff00047c82 */ /* 0x000fca0008000000 */
.L_x_11:
[C---:B-1----:R-:W-:Y:S01]  /*0d40*/  LEA R5, R0.reuse, R3, 0x7 ;  /* 0x0000000300057211 */ /* 0x042fe200078e38ff */
[----:B------:R-:W-:Y:S01]  /*0d50*/  UIADD3 UR4, UPT, UPT, UR4, 0x1, URZ ;  /* 0x0000000104047890 */ /* 0x000fe2000fffe0ff */
[----:B------:R-:W-:Y:S02]  /*0d60*/  VIADD R0, R0, 0x1 ;  /* 0x0000000100007836 */ /* 0x000fe40000000000 */
[----:B------:R-:W-:-:S13]  /*0d70*/  ISETP.GE.AND P0, PT, R5, R2, PT ;  /* 0x000000020500720c */ /* 0x000fda0003f06270 */
[----:B------:R-:W-:-:S05]  /*0d80*/  @!P0 IMAD.WIDE R4, R5, 0x8, R8 ;  /* 0x0000000805048825 */ /* 0x000fca00078e0208 */
[----:B------:R2:W-:Y:S01]  /*0d90*/  @!P0 STG.E.64 desc[UR6][R4.64], RZ ;  /* 0x000000ff04008986 */ /* 0x0005e2000c101b06 */
[----:B------:R-:W-:-:S13]  /*0da0*/  ISETP.NE.AND P0, PT, R10, UR4, PT ;  /* 0x000000040a007c0c */ /* 0x000fda000bf05270 */
[----:B--2---:R-:W-:Y:S05]  /*0db0*/  @P0 BRA `(.L_x_11) ;  /* 0xfffffffc00e00947 */ /* 0x004fea000383ffff */
[----:B------:R-:W-:Y:S05]  /*0dc0*/  EXIT ;  /* 0x000000000000794d */ /* 0x000fea0003800000 */
.L_x_0:
[----:B------:R-:W-:-:S13]  /*0dd0*/  ISETP.GE.AND P0, PT, R4, 0x1, PT ;  /* 0x000000010400780c */ /* 0x000fda0003f06270 */
[----:B------:R-:W-:Y:S05]  /*0de0*/  @!P0 EXIT ;  /* 0x000000000000894d */ /* 0x000fea0003800000 */
[----:B------:R-:W0:Y:S01]  /*0df0*/  LDCU UR4, c[0x0][0x398] ;  /* 0x00007300ff0477ac */ /* 0x000e220008000800 */
[----:B------:R-:W1:Y:S01]  /*0e00*/  S2R R2, SR_TID.X ;  /* 0x0000000000027919 */ /* 0x000e620000002100 */
[----:B0-----:R-:W-:-:S09]  /*0e10*/  UISETP.GE.AND UP0, UPT, UR4, 0x1, UPT ;  /* 0x000000010400788c */ /* 0x001fd2000bf06270 */
[----:B------:R-:W-:Y:S05]  /*0e20*/  BRA.U !UP0, `(.L_x_12) ;  /* 0x0000000908487547 */ /* 0x000fea000b800000 */
[----:B------:R-:W-:Y:S01]  /*0e30*/  HFMA2 R3, -RZ, RZ, 0, 0 ;  /* 0x00000000ff037431 */ /* 0x000fe200000001ff */
[----:B------:R-:W-:-:S12]  /*0e40*/  ULOP3.LUT UR4, UR4, 0x7, URZ, 0xc0, !UPT ;  /* 0x0000000704047892 */ /* 0x000fd8000f8ec0ff */
.L_x_17:
[----:B------:R-:W0:Y:S01]  /*0e50*/  LDC R4, c[0x0][0x394] ;  /* 0x0000e500ff047b82 */ /* 0x000e220000000800 */
[----:B-1----:R-:W-:Y:S01]  /*0e60*/  IMAD R5, R3, 0x80, R2 ;  /* 0x0000008003057824 */ /* 0x002fe200078e0202 */
[----:B------:R-:W-:Y:S02]  /*0e70*/  MOV R24, RZ ;  /* 0x000000ff00187202 */ /* 0x000fe40000000f00 */
[----:B------:R-:W-:Y:S02]  /*0e80*/  CS2R R20, SRZ ;  /* 0x0000000000147805 */ /* 0x000fe4000001ff00 */
[----:B------:R-:W-:-:S04]  /*0e90*/  IADD3 R13, PT, PT, R0, R5, RZ ;  /* 0x00000005000d7210 */ /* 0x000fc80007ffe0ff */
[----:B------:R-:W-:Y:S02]  /*0ea0*/  IABS R12, R13 ;  /* 0x0000000d000c7213 */ /* 0x000fe40000000000 */
[----:B0-----:R-:W-:-:S04]  /*0eb0*/  IABS R15, R4 ;  /* 0x00000004000f7213 */ /* 0x001fc80000000000 */
[----:B------:R-:W0:Y:S08]  /*0ec0*/  I2F.RP R10, R15 ;  /* 0x0000000f000a7306 */ /* 0x000e300000209400 */
[----:B0-----:R-:W0:Y:S02]  /*0ed0*/  MUFU.RCP R10, R10 ;  /* 0x0000000a000a7308 */ /* 0x001e240000001000 */
[----:B0-----:R-:W-:Y:S01]  /*0ee0*/  VIADD R11, R10, 0xffffffe ;  /* 0x0ffffffe0a0b7836 */ /* 0x001fe20000000000 */
[----:B------:R-:W-:-:S05]  /*0ef0*/  LOP3.LUT R10, R13, R4, RZ, 0x3c, !PT ;  /* 0x000000040d0a7212 */ /* 0x000fca00078e3cff */
[----:B------:R-:W0:Y:S01]  /*0f00*/  F2I.FTZ.U32.TRUNC.NTZ R7, R11 ;  /* 0x0000000b00077305 */ /* 0x000e22000021f000 */
[----:B------:R-:W-:Y:S02]  /*0f10*/  ISETP.GE.AND P2, PT, R10, RZ, PT ;  /* 0x000000ff0a00720c */ /* 0x000fe40003f46270 */
[----:B0-----:R-:W-:-:S05]  /*0f20*/  IADD3 R6, PT, PT, RZ, -R7, RZ ;  /* 0x80000007ff067210 */ /* 0x001fca0007ffe0ff */
[----:B------:R-:W-:Y:S02]  /*0f30*/  IMAD R17, R6, R15, RZ ;  /* 0x0000000f06117224 */ /* 0x000fe400078e02ff */
[----:B------:R-:W-:-:S04]  /*0f40*/  IMAD.MOV.U32 R6, RZ, RZ, RZ ;  /* 0x000000ffff067224 */ /* 0x000fc800078e00ff */
[----:B------:R-:W-:Y:S01]  /*0f50*/  IMAD.HI.U32 R7, R7, R17, R6 ;  /* 0x0000001107077227 */ /* 0x000fe200078e0006 */
[----:B------:R-:W-:-:S05]  /*0f60*/  MOV R6, R12 ;  /* 0x0000000c00067202 */ /* 0x000fca0000000f00 */
[----:B------:R-:W-:-:S04]  /*0f70*/  IMAD.HI.U32 R7, R7, R6, RZ ;  /* 0x0000000607077227 */ /* 0x000fc800078e00ff */
[----:B------:R-:W-:-:S04]  /*0f80*/  IMAD.MOV R11, RZ, RZ, -R7 ;  /* 0x000000ffff0b7224 */ /* 0x000fc800078e0a07 */
[----:B------:R-:W-:-:S05]  /*0f90*/  IMAD R6, R15, R11, R6 ;  /* 0x0000000b0f067224 */ /* 0x000fca00078e0206 */
[----:B------:R-:W-:-:S13]  /*0fa0*/  ISETP.GT.U32.AND P1, PT, R15, R6, PT ;  /* 0x000000060f00720c */ /* 0x000fda0003f24070 */
[-C--:B------:R-:W-:Y:S01]  /*0fb0*/  @!P1 IADD3 R6, PT, PT, R6, -R15.reuse, RZ ;  /* 0x8000000f06069210 */ /* 0x080fe20007ffe0ff */
[----:B------:R-:W-:Y:S01]  /*0fc0*/  @!P1 VIADD R7, R7, 0x1 ;  /* 0x0000000107079836 */ /* 0x000fe20000000000 */
[----:B------:R-:W-:Y:S02]  /*0fd0*/  ISETP.NE.AND P1, PT, R4, RZ, PT ;  /* 0x000000ff0400720c */ /* 0x000fe40003f25270 */
[----:B------:R-:W-:Y:S02]  /*0fe0*/  ISETP.GE.U32.AND P0, PT, R6, R15, PT ;  /* 0x0000000f0600720c */ /* 0x000fe40003f06070 */
[----:B------:R-:W0:Y:S11]  /*0ff0*/  LDC R6, c[0x0][0x398] ;  /* 0x0000e600ff067b82 */ /* 0x000e360000000800 */
[----:B------:R-:W-:-:S05]  /*1000*/  @P0 IADD3 R7, PT, PT, R7, 0x1, RZ ;  /* 0x0000000107070810 */ /* 0x000fca0007ffe0ff */
[----:B------:R-:W-:-:S05]  /*1010*/  IMAD.MOV.U32 R25, RZ, RZ, R7 ;  /* 0x000000ffff197224 */ /* 0x000fca00078e0007 */
[----:B------:R-:W-:Y:S02]  /*1020*/  @!P2 IADD3 R25, PT, PT, -R25, RZ, RZ ;  /* 0x000000ff1919a210 */ /* 0x000fe40007ffe1ff */
[----:B------:R-:W-:Y:S02]  /*1030*/  @!P1 LOP3.LUT R25, RZ, R4, RZ, 0x33, !PT ;  /* 0x00000004ff199212 */ /* 0x000fe400078e33ff */
[----:B0-----:R-:W-:-:S03]  /*1040*/  ISETP.GE.U32.AND P0, PT, R6, 0x8, PT ;  /* 0x000000080600780c */ /* 0x001fc60003f06070 */
[----:B------:R-:W-:Y:S02]  /*1050*/  IMAD.MOV R7, RZ, RZ, -R25 ;  /* 0x000000ffff077224 */ /* 0x000fe400078e0a19 */
[----:B------:R-:W-:Y:S02]  /*1060*/  IMAD R25, R25, R6, RZ ;  /* 0x0000000619197224 */ /* 0x000fe400078e02ff */
[----:B------:R-:W-:-:S06]  /*1070*/  IMAD R7, R4, R7, R13 ;  /* 0x0000000704077224 */ /* 0x000fcc00078e020d */
[----:B------:R-:W-:Y:S05]  /*1080*/  @!P0 BRA `(.L_x_13) ;  /* 0x0000000000b88947 */ /* 0x000fea0003800000 */
[----:B------:R-:W-:Y:S01]  /*1090*/  LOP3.LUT R26, R6, 0x7ffffff8, RZ, 0xc0, !PT ;  /* 0x7ffffff8061a7812 */ /* 0x000fe200078ec0ff */
[----:B------:R-:W-:Y:S01]  /*10a0*/  IMAD.MOV.U32 R24, RZ, RZ, R25 ;  /* 0x000000ffff187224 */ /* 0x000fe200078e0019 */
[----:B------:R-:W-:Y:S02]  /*10b0*/  MOV R27, R7 ;  /* 0x00000007001b7202 */ /* 0x000fe40000000f00 */
[----:B------:R-:W-:Y:S01]  /*10c0*/  CS2R R20, SRZ ;  /* 0x0000000000147805 */ /* 0x000fe2000001ff00 */
[----:B------:R-:W-:-:S07]  /*10d0*/  IMAD.MOV R28, RZ, RZ, -R26 ;  /* 0x000000ffff1c7224 */ /* 0x000fce00078e0a1a */
.L_x_14:
[----:B------:R-:W0:Y:S08]  /*10e0*/  LDC.64 R10, c[0x0][0x3a0] ;  /* 0x0000e800ff0a7b82 */ /* 0x000e300000000a00 */
        /* <DEDUP_REMOVED lines=9> */
[----:B------:R-:W-:Y:S02]  /*1180*/  IMAD.WIDE R16, R4, 0x8, R14 ;  /* 0x0000000804107825 */ /* 0x000fe400078e020e */
[----:B------:R-:W2:Y:S04]  /*1190*/  LDG.E.64 R20, desc[UR6][R10.64+0x10] ;  /* 0x000010060a147981 */ /* 0x000ea8000c1e1b00 */
[----:B------:R-:W4:Y:S01]  /*11a0*/  LDG.E.64 R14, desc[UR6][R10.64+0x18] ;  /* 0x000018060a0e7981 */ /* 0x000f22000c1e1b00 */
[----:B---3--:R-:W-:-:S03]  /*11b0*/  DFMA R22, R12, R22, R18 ;  /* 0x000000160c16722b */ /* 0x008fc60000000012 */
[----:B------:R0:W2:Y:S02]  /*11c0*/  LDG.E.64 R18, desc[UR6][R16.64] ;  /* 0x0000000610127981 */ /* 0x0000a4000c1e1b00 */
[----:B0-----:R-:W-:-:S05]  /*11d0*/  IMAD.WIDE R16, R4, 0x8, R16 ;  /* 0x0000000804107825 */ /* 0x001fca00078e0210 */
[----:B------:R-:W4:Y:S01]  /*11e0*/  LDG.E.64 R12, desc[UR6][R16.64] ;  /* 0x00000006100c7981 */ /* 0x000f22000c1e1b00 */
[----:B--2---:R-:W-:Y:S01]  /*11f0*/  DFMA R20, R20, R18, R22 ;  /* 0x000000121414722b */ /* 0x004fe20000000016 */
[----:B------:R-:W-:-:S05]  /*1200*/  IMAD.WIDE R18, R4, 0x8, R16 ;  /* 0x0000000804127825 */ /* 0x000fca00078e0210 */
[----:B------:R0:W2:Y:S02]  /*1210*/  LDG.E.64 R16, desc[UR6][R18.64] ;  /* 0x0000000612107981 */ /* 0x0000a4000c1e1b00 */
[----:B----4-:R-:W-:Y:S02]  /*1220*/  DFMA R12, R14, R12, R20 ;  /* 0x0000000c0e0c722b */ /* 0x010fe40000000014 */
[----:B------:R-:W2:Y:S01]  /*1230*/  LDG.E.64 R14, desc[UR6][R10.64+0x20] ;  /* 0x000020060a0e7981 */ /* 0x000ea2000c1e1b00 */
[----:B0-----:R-:W-:-:S03]  /*1240*/  IMAD.WIDE R18, R4, 0x8, R18 ;  /* 0x0000000804127825 */ /* 0x001fc600078e0212 */
[----:B------:R-:W3:Y:S04]  /*1250*/  LDG.E.64 R20, desc[UR6][R10.64+0x28] ;  /* 0x000028060a147981 */ /* 0x000ee8000c1e1b00 */
[----:B------:R-:W3:Y:S01]  /*1260*/  LDG.E.64 R22, desc[UR6][R18.64] ;  /* 0x0000000612167981 */ /* 0x000ee2000c1e1b00 */
[----:B--2---:R-:W-:Y:S01]  /*1270*/  DFMA R12, R14, R16, R12 ;  /* 0x000000100e0c722b */ /* 0x004fe2000000000c */
[----:B------:R-:W-:Y:S02]  /*1280*/  IMAD.WIDE R14, R4, 0x8, R18 ;  /* 0x00000008040e7825 */ /* 0x000fe400078e0212 */
[----:B------:R-:W2:Y:S05]  /*1290*/  LDG.E.64 R16, desc[UR6][R10.64+0x30] ;  /* 0x000030060a107981 */ /* 0x000eaa000c1e1b00 */
[----:B---3--:R-:W-:-:S02]  /*12a0*/  DFMA R20, R20, R22, R12 ;  /* 0x000000161414722b */ /* 0x008fc4000000000c */
[----:B------:R-:W2:Y:S01]  /*12b0*/  LDG.E.64 R12, desc[UR6][R14.64] ;  /* 0x000000060e0c7981 */ /* 0x000ea2000c1e1b00 */
[----:B------:R-:W-:-:S06]  /*12c0*/  IMAD.WIDE R22, R4, 0x8, R14 ;  /* 0x0000000804167825 */ /* 0x000fcc00078e020e */
[----:B------:R-:W3:Y:S04]  /*12d0*/  LDG.E.64 R22, desc[UR6][R22.64] ;  /* 0x0000000616167981 */ /* 0x000ee8000c1e1b00 */
[----:B------:R-:W3:Y:S01]  /*12e0*/  LDG.E.64 R14, desc[UR6][R10.64+0x38] ;  /* 0x000038060a0e7981 */ /* 0x000ee2000c1e1b00 */
[----:B------:R-:W-:-:S04]  /*12f0*/  IADD3 R28, PT, PT, R28, 0x8, RZ ;  /* 0x000000081c1c7810 */ /* 0x000fc80007ffe0ff */
[----:B------:R-:W-:Y:S01]  /*1300*/  ISETP.NE.AND P0, PT, R28, RZ, PT ;  /* 0x000000ff1c00720c */ /* 0x000fe20003f05270 */
[----:B------:R-:W-:Y:S01]  /*1310*/  VIADD R24, R24, 0x8 ;  /* 0x0000000818187836 */ /* 0x000fe20000000000 */
[----:B------:R-:W-:Y:S01]  /*1320*/  LEA R27, R4, R27, 0x3 ;  /* 0x0000001b041b7211 */ /* 0x000fe200078e18ff */
[----:B--2---:R-:W-:-:S08]  /*1330*/  DFMA R20, R16, R12, R20 ;  /* 0x0000000c1014722b */ /* 0x004fd00000000014 */
[----:B---3--:R-:W-:Y:S02]  /*1340*/  DFMA R20, R14, R22, R20 ;  /* 0x000000160e14722b */ /* 0x008fe40000000014 */
[----:B------:R-:W-:Y:S09]  /*1350*/  @P0 BRA `(.L_x_14) ;  /* 0xfffffffc00600947 */ /* 0x000ff2000383ffff */
[----:B------:R-:W-:-:S07]  /*1360*/  IMAD.MOV.U32 R24, RZ, RZ, R26 ;  /* 0x000000ffff187224 */ /* 0x000fce00078e001a */
.L_x_13:
[----:B------:R-:W-:-:S09]  /*1370*/  UISETP.NE.AND UP0, UPT, UR4, URZ, UPT ;  /* 0x000000ff0400728c */ /* 0x000fd2000bf05270 */
[----:B------:R-:W-:Y:S05]  /*1380*/  BRA.U !UP0, `(.L_x_15) ;  /* 0x0000000108d47547 */ /* 0x000fea000b800000 */
[----:B------:R-:W-:-:S04]  /*1390*/  UIADD3 UR5, UPT, UPT, UR4, -0x1, URZ ;  /* 0xffffffff04057890 */ /* 0x000fc8000fffe0ff */
[----:B------:R-:W-:-:S09]  /*13a0*/  UISETP.GE.U32.AND UP0, UPT, UR5, 0x3, UPT ;  /* 0x000000030500788c */ /* 0x000fd2000bf06070 */
[----:B------:R-:W-:Y:S05]  /*13b0*/  BRA.U !UP0, `(.L_x_16) ;  /* 0x0000000108587547 */ /* 0x000fea000b800000 */
[----:B------:R-:W0:Y:S01]  /*13c0*/  LDC.64 R10, c[0x0][0x3a0] ;  /* 0x0000e800ff0a7b82 */ /* 0x000e220000000a00 */
[----:B------:R-:W-:Y:S01]  /*13d0*/  IADD3 R15, PT, PT, R25, R24, RZ ;  /* 0x00000018190f7210 */ /* 0x000fe20007ffe0ff */
[----:B------:R-:W-:-:S06]  /*13e0*/  IMAD R17, R24, R4, R7 ;  /* 0x0000000418117224 */ /* 0x000fcc00078e0207 */
[----:B------:R-:W1:Y:S01]  /*13f0*/  LDC.64 R12, c[0x0][0x3a8] ;  /* 0x0000ea00ff0c7b82 */ /* 0x000e620000000a00 */
[----:B0-----:R-:W-:-:S05]  /*1400*/  IMAD.WIDE R10, R15, 0x8, R10 ;  /* 0x000000080f0a7825 */ /* 0x001fca00078e020a */
[----:B------:R-:W2:Y:S01]  /*1410*/  LDG.E.64 R18, desc[UR6][R10.64] ;  /* 0x000000060a127981 */ /* 0x000ea2000c1e1b00 */
[----:B-1----:R-:W-:-:S03]  /*1420*/  IMAD.WIDE R12, R17, 0x8, R12 ;  /* 0x00000008110c7825 */ /* 0x002fc600078e020c */
[----:B------:R-:W3:Y:S04]  /*1430*/  LDG.E.64 R28, desc[UR6][R10.64+0x18] ;  /* 0x000018060a1c7981 */ /* 0x000ee8000c1e1b00 */
[----:B------:R-:W2:Y:S01]  /*1440*/  LDG.E.64 R22, desc[UR6][R12.64] ;  /* 0x000000060c167981 */ /* 0x000ea2000c1e1b00 */
[----:B------:R-:W-:-:S05]  /*1450*/  IMAD.WIDE R16, R4, 0x8, R12 ;  /* 0x0000000804107825 */ /* 0x000fca00078e020c */
[----:B------:R0:W4:Y:S04]  /*1460*/  LDG.E.64 R14, desc[UR6][R16.64] ;  /* 0x00000006100e7981 */ /* 0x000128000c1e1b00 */
[----:B------:R-:W4:Y:S01]  /*1470*/  LDG.E.64 R12, desc[UR6][R10.64+0x8] ;  /* 0x000008060a0c7981 */ /* 0x000f22000c1e1b00 */
[----:B0-----:R-:W-:-:S04]  /*1480*/  IMAD.WIDE R16, R4, 0x8, R16 ;  /* 0x0000000804107825 */ /* 0x001fc800078e0210 */
[----:B------:R-:W-:-:S06]  /*1490*/  IMAD.WIDE R26, R4, 0x8, R16 ;  /* 0x00000008041a7825 */ /* 0x000fcc00078e0210 */
[----:B------:R-:W3:Y:S01]  /*14a0*/  LDG.E.64 R26, desc[UR6][R26.64] ;  /* 0x000000061a1a7981 */ /* 0x000ee2000c1e1b00 */
[----:B--2---:R-:W-:-:S03]  /*14b0*/  DFMA R22, R18, R22, R20 ;  /* 0x000000161216722b */ /* 0x004fc60000000014 */
[----:B------:R-:W2:Y:S04]  /*14c0*/  LDG.E.64 R20, desc[UR6][R10.64+0x10] ;  /* 0x000010060a147981 */ /* 0x000ea8000c1e1b00 */
[----:B------:R-:W2:Y:S01]  /*14d0*/  LDG.E.64 R18, desc[UR6][R16.64] ;  /* 0x0000000610127981 */ /* 0x000ea2000c1e1b00 */
[----:B----4-:R-:W-:Y:S01]  /*14e0*/  DFMA R12, R12, R14, R22 ;  /* 0x0000000e0c0c722b */ /* 0x010fe20000000016 */
[----:B------:R-:W-:-:S07]  /*14f0*/  VIADD R24, R24, 0x4 ;  /* 0x0000000418187836 */ /* 0x000fce0000000000 */
[----:B--2---:R-:W-:-:S08]  /*1500*/  DFMA R20, R20, R18, R12 ;  /* 0x000000121414722b */ /* 0x004fd0000000000c */
[----:B---3--:R-:W-:-:S11]  /*1510*/  DFMA R20, R28, R26, R20 ;  /* 0x0000001a1c14722b */ /* 0x008fd60000000014 */
.L_x_16:
[----:B------:R-:W-:-:S13]  /*1520*/  LOP3.LUT P0, R10, R6, 0x3, RZ, 0xc0, !PT ;  /* 0x00000003060a7812 */ /* 0x000fda000780c0ff */
[----:B------:R-:W-:Y:S05]  /*1530*/  @!P0 BRA `(.L_x_15) ;  /* 0x0000000000688947 */ /* 0x000fea0003800000 */
[----:B------:R-:W0:Y:S01]  /*1540*/  LDC.64 R22, c[0x0][0x3a0] ;  /* 0x0000e800ff167b82 */ /* 0x000e220000000a00 */
[----:B------:R-:W-:Y:S02]  /*1550*/  ISETP.NE.AND P0, PT, R10, 0x1, PT ;  /* 0x000000010a00780c */ /* 0x000fe40003f05270 */
[----:B------:R-:W-:-:S04]  /*1560*/  LOP3.LUT R6, R6, 0x1, RZ, 0xc0, !PT ;  /* 0x0000000106067812 */ /* 0x000fc800078ec0ff */
[----:B------:R-:W-:Y:S01]  /*1570*/  ISETP.NE.U32.AND P1, PT, R6, 0x1, PT ;  /* 0x000000010600780c */ /* 0x000fe20003f25070 */
[----:B------:R-:W1:Y:S06]  /*1580*/  LDC.64 R26, c[0x0][0x3a8] ;  /* 0x0000ea00ff1a7b82 */ /* 0x000e6c0000000a00 */
[----:B------:R-:W-:Y:S01]  /*1590*/  @P0 IADD3 R15, PT, PT, R25, R24, RZ ;  /* 0x00000018190f0210 */ /* 0x000fe20007ffe0ff */
[----:B------:R-:W-:Y:S01]  /*15a0*/  @P0 IMAD R17, R24, R4, R7 ;  /* 0x0000000418110224 */ /* 0x000fe200078e0207 */
[----:B------:R-:W2:Y:S08]  /*15b0*/  LDC.64 R12, c[0x0][0x3a0] ;  /* 0x0000e800ff0c7b82 */ /* 0x000eb00000000a00 */
[----:B------:R-:W3:Y:S01]  /*15c0*/  LDC.64 R10, c[0x0][0x3a8] ;  /* 0x0000ea00ff0a7b82 */ /* 0x000ee20000000a00 */
[----:B0-----:R-:W-:-:S04]  /*15d0*/  @P0 IMAD.WIDE R22, R15, 0x8, R22 ;  /* 0x000000080f160825 */ /* 0x001fc800078e0216 */
[----:B------:R-:W-:Y:S01]  /*15e0*/  @P0 VIADD R24, R24, 0x2 ;  /* 0x0000000218180836 */ /* 0x000fe20000000000 */
[----:B------:R-:W4:Y:S01]  /*15f0*/  @P0 LDG.E.64 R18, desc[UR6][R22.64] ;  /* 0x0000000616120981 */ /* 0x000f22000c1e1b00 */
[----:B-1----:R-:W-:-:S05]  /*1600*/  @P0 IMAD.WIDE R26, R17, 0x8, R26 ;  /* 0x00000008111a0825 */ /* 0x002fca00078e021a */
[----:B------:R-:W4:Y:S01]  /*1610*/  @P0 LDG.E.64 R14, desc[UR6][R26.64] ;  /* 0x000000061a0e0981 */ /* 0x000f22000c1e1b00 */
[----:B------:R-:W-:Y:S01]  /*1620*/  @P0 IMAD.WIDE R16, R4, 0x8, R26 ;  /* 0x0000000804100825 */ /* 0x000fe200078e021a */
[----:B------:R-:W-:-:S03]  /*1630*/  @!P1 IADD3 R25, PT, PT, R25, R24, RZ ;  /* 0x0000001819199210 */ /* 0x000fc60007ffe0ff */
        /* <DEDUP_REMOVED lines=10> */
.L_x_15:
[----:B------:R-:W0:Y:S01]  /*16e0*/  LDCU UR5, c[0x0][0x388] ;  /* 0x00007100ff0577ac */ /* 0x000e220008000800 */
[----:B------:R-:W-:Y:S02]  /*16f0*/  VIADD R3, R3, 0x1 ;  /* 0x0000000103037836 */ /* 0x000fe40000000000 */
[----:B------:R-:W-:-:S05]  /*1700*/  IMAD.WIDE R4, R5, 0x8, R8 ;  /* 0x0000000805047825 */ /* 0x000fca00078e0208 */
[----:B------:R1:W-:Y:S01]  /*1710*/  STG.E.64 desc[UR6][R4.64], R20 ;  /* 0x0000001404007986 */ /* 0x0003e2000c101b06 */
[----:B0-----:R-:W-:-:S13]  /*1720*/  ISETP.NE.AND P0, PT, R3, UR5, PT ;  /* 0x0000000503007c0c */ /* 0x001fda000bf05270 */
[----:B-1----:R-:W-:Y:S05]  /*1730*/  @!P0 EXIT ;  /* 0x000000000000894d */ /* 0x002fea0003800000 */
[----:B------:R-:W-:Y:S05]  /*1740*/  BRA `(.L_x_17) ;  /* 0xfffffff400c07947 */ /* 0x000fea000383ffff */
.L_x_12:
[C---:B------:R-:W-:Y:S02]  /*1750*/  ISETP.GE.U32.AND P0, PT, R4.reuse, 0x8, PT ;  /* 0x000000080400780c */ /* 0x040fe40003f06070 */
[----:B------:R-:W-:Y:S02]  /*1760*/  LOP3.LUT R5, R4, 0x7, RZ, 0xc0, !PT ;  /* 0x0000000704057812 */ /* 0x000fe400078ec0ff */
[----:B------:R-:W-:Y:S02]  /*1770*/  MOV R3, RZ ;  /* 0x000000ff00037202 */ /* 0x000fe40000000f00 */
[----:B------:R-:W-:-:S07]  /*1780*/  ISETP.NE.AND P1, PT, R5, RZ, PT ;  /* 0x000000ff0500720c */ /* 0x000fce0003f25270 */
[----:B------:R-:W-:Y:S06]  /*1790*/  @!P0 BRA `(.L_x_18) ;  /* 0x0000000000448947 */ /* 0x000fec0003800000 */
[----:B------:R-:W-:Y:S01]  /*17a0*/  LOP3.LUT R3, R4, 0x7ffffff8, RZ, 0xc0, !PT ;  /* 0x7ffffff804037812 */ /* 0x000fe200078ec0ff */
[----:B------:R-:W-:-:S07]  /*17b0*/  IMAD.MOV.U32 R0, RZ, RZ, RZ ;  /* 0x000000ffff007224 */ /* 0x000fce00078e00ff */
.L_x_19:
[C---:B01----:R-:W-:Y:S02]  /*17c0*/  LEA R7, R0.reuse, R2, 0x7 ;  /* 0x0000000200077211 */ /* 0x043fe400078e38ff */
[----:B------:R-:W-:-:S03]  /*17d0*/  IADD3 R0, PT, PT, R0, 0x8, RZ ;  /* 0x0000000800007810 */ /* 0x000fc60007ffe0ff */
[C---:B------:R-:W-:Y:S01]  /*17e0*/  VIADD R11, R7.reuse, 0x80 ;  /* 0x00000080070b7836 */ /* 0x040fe20000000000 */
[----:B------:R-:W-:Y:S01]  /*17f0*/  ISETP.NE.AND P0, PT, R0, R3, PT ;  /* 0x000000030000720c */ /* 0x000fe20003f05270 */
[----:B------:R-:W-:-:S04]  /*1800*/  IMAD.WIDE.U32 R6, R7, 0x8, R8 ;  /* 0x0000000807067825 */ /* 0x000fc800078e0008 */
[----:B------:R-:W-:Y:S01]  /*1810*/  IMAD.WIDE R10, R11, 0x8, R8 ;  /* 0x000000080b0a7825 */ /* 0x000fe200078e0208 */
[----:B------:R0:W-:Y:S04]  /*1820*/  STG.E.64 desc[UR6][R6.64], RZ ;  /* 0x000000ff06007986 */ /* 0x0001e8000c101b06 */
[----:B------:R0:W-:Y:S04]  /*1830*/  STG.E.64 desc[UR6][R10.64], RZ ;  /* 0x000000ff0a007986 */ /* 0x0001e8000c101b06 */
[----:B------:R0:W-:Y:S04]  /*1840*/  STG.E.64 desc[UR6][R10.64+0x400], RZ ;  /* 0x000400ff0a007986 */ /* 0x0001e8000c101b06 */
[----:B------:R0:W-:Y:S04]  /*1850*/  STG.E.64 desc[UR6][R10.64+0x800], RZ ;  /* 0x000800ff0a007986 */ /* 0x0001e8000c101b06 */
[----:B------:R0:W-:Y:S04]  /*1860*/  STG.E.64 desc[UR6][R10.64+0xc00], RZ ;  /* 0x000c00ff0a007986 */ /* 0x0001e8000c101b06 */
[----:B------:R0:W-:Y:S04]  /*1870*/  STG.E.64 desc[UR6][R10.64+0x1000], RZ ;  /* 0x001000ff0a007986 */ /* 0x0001e8000c101b06 */
[----:B------:R0:W-:Y:S04]  /*1880*/  STG.E.64 desc[UR6][R10.64+0x1400], RZ ;  /* 0x001400ff0a007986 */ /* 0x0001e8000c101b06 */
[----:B------:R0:W-:Y:S01]  /*1890*/  STG.E.64 desc[UR6][R10.64+0x1800], RZ ;  /* 0x001800ff0a007986 */ /* 0x0001e2000c101b06 */
[----:B------:R-:W-:Y:S05]  /*18a0*/  @P0 BRA `(.L_x_19) ;  /* 0xfffffffc00c40947 */ /* 0x000fea000383ffff */
.L_x_18:
[----:B------:R-:W-:Y:S05]  /*18b0*/  @!P1 EXIT ;  /* 0x000000000000994d */ /* 0x000fea0003800000 */
[----:B------:R-:W-:Y:S02]  /*18c0*/  ISETP.GE.U32.AND P0, PT, R5, 0x4, PT ;  /* 0x000000040500780c */ /* 0x000fe40003f06070 */
[----:B------:R-:W-:-:S04]  /*18d0*/  LOP3.LUT R0, R4, 0x3, RZ, 0xc0, !PT ;  /* 0x0000000304007812 */ /* 0x000fc800078ec0ff */
[----:B------:R-:W-:-:S07]  /*18e0*/  ISETP.NE.AND P1, PT, R0, RZ, PT ;  /* 0x000000ff0000720c */ /* 0x000fce0003f25270 */
[----:B------:R-:W-:Y:S06]  /*18f0*/  @!P0 BRA `(.L_x_20) ;  /* 0x00000000001c8947 */ /* 0x000fec0003800000 */
[C---:B01----:R-:W-:Y:S01]  /*1900*/  IMAD R7, R3.reuse, 0x80, R2 ;  /* 0x0000008003077824 */ /* 0x043fe200078e0202 */
[----:B------:R-:W-:-:S03]  /*1910*/  IADD3 R3, PT, PT, R3, 0x4, RZ ;  /* 0x0000000403037810 */ /* 0x000fc60007ffe0ff */
[----:B------:R-:W-:-:S05]  /*1920*/  IMAD.WIDE R6, R7, 0x8, R8 ;  /* 0x0000000807067825 */ /* 0x000fca00078e0208 */
[----:B------:R2:W-:Y:S04]  /*1930*/  STG.E.64 desc[UR6][R6.64], RZ ;  /* 0x000000ff06007986 */ /* 0x0005e8000c101b06 */
[----:B------:R2:W-:Y:S04]  /*1940*/  STG.E.64 desc[UR6][R6.64+0x400], RZ ;  /* 0x000400ff06007986 */ /* 0x0005e8000c101b06 */
[----:B------:R2:W-:Y:S04]  /*1950*/  STG.E.64 desc[UR6][R6.64+0x800], RZ ;  /* 0x000800ff06007986 */ /* 0x0005e8000c101b06 */
[----:B------:R2:W-:Y:S02]  /*1960*/  STG.E.64 desc[UR6][R6.64+0xc00], RZ ;  /* 0x000c00ff06007986 */ /* 0x0005e4000c101b06 */
.L_x_20:
[----:B------:R-:W-:Y:S05]  /*1970*/  @!P1 EXIT ;  /* 0x000000000000994d */ /* 0x000fea0003800000 */
[----:B------:R-:W-:Y:S02]  /*1980*/  ISETP.NE.AND P0, PT, R0, 0x1, PT ;  /* 0x000000010000780c */ /* 0x000fe40003f05270 */
[----:B------:R-:W-:-:S04]  /*1990*/  LOP3.LUT R4, R4, 0x1, RZ, 0xc0, !PT ;  /* 0x0000000104047812 */ /* 0x000fc800078ec0ff */
[----:B------:R-:W-:-:S07]  /*19a0*/  ISETP.NE.U32.AND P1, PT, R4, 0x1, PT ;  /* 0x000000010400780c */ /* 0x000fce0003f25070 */
[C---:B-1----:R-:W-:Y:S01]  /*19b0*/  @P0 IMAD R5, R3.reuse, 0x80, R2 ;  /* 0x0000008003050824 */ /* 0x042fe200078e0202 */
[----:B------:R-:W-:-:S03]  /*19c0*/  @P0 IADD3 R3, PT, PT, R3, 0x2, RZ ;  /* 0x0000000203030810 */ /* 0x000fc60007ffe0ff */
[----:B------:R-:W-:-:S05]  /*19d0*/  @P0 IMAD.WIDE R4, R5, 0x8, R8 ;  /* 0x0000000805040825 */ /* 0x000fca00078e0208 */
[----:B------:R1:W-:Y:S04]  /*19e0*/  @P0 STG.E.64 desc[UR6][R4.64], RZ ;  /* 0x000000ff04000986 */ /* 0x0003e8000c101b06 */
[----:B------:R1:W-:Y:S01]  /*19f0*/  @P0 STG.E.64 desc[UR6][R4.64+0x400], RZ ;  /* 0x000400ff04000986 */ /* 0x0003e2000c101b06 */
[----:B------:R-:W-:Y:S05]  /*1a00*/  @P1 EXIT ;  /* 0x000000000000194d */ /* 0x000fea0003800000 */
[----:B------:R-:W-:-:S04]  /*1a10*/  IMAD R3, R3, 0x80, R2 ;  /* 0x0000008003037824 */ /* 0x000fc800078e0202 */
[----:B------:R-:W-:-:S05]  /*1a20*/  IMAD.WIDE R8, R3, 0x8, R8 ;  /* 0x0000000803087825 */ /* 0x000fca00078e0208 */
[----:B------:R-:W-:Y:S01]  /*1a30*/  STG.E.64 desc[UR6][R8.64], RZ ;  /* 0x000000ff08007986 */ /* 0x000fe2000c101b06 */
[----:B------:R-:W-:Y:S05]  /*1a40*/  EXIT ;  /* 0x000000000000794d */ /* 0x000fea0003800000 */
.L_x_21:
[----:B------:R-:W-:-:S00]  /*1a50*/  BRA `(.L_x_21) ;  /* 0xfffffffc00fc7947 */ /* 0x000fc0000383ffff */
[----:B------:R-:W-:-:S00]  /*1a60*/  NOP ;  /* 0x0000000000007918 */ /* 0x000fc00000000000 */
        /* <DEDUP_REMOVED lines=9> */
.L_x_47:


//--------------------- .text._ZN3cub18CUB_300001_SM_10006detail9transform16transform_kernelINS2_10policy_hubILb1EN4cuda3std3__45tupleIJN6thrust24THRUST_300001_SM_1000_NS17counting_iteratorIiNSA_11use_defaultESC_SC_EEEEEE10policy1000Ei23matrix_multiply_functorNSA_6detail15normal_iteratorINSA_10device_ptrIdEEEEJSD_EEEvT0_iT1_T2_DpNS2_10kernel_argIT3_EE --------------------------
	.section	.text._ZN3cub18CUB_300001_SM_10006detail9transform16transform_kernelINS2_10policy_hubILb1EN4cuda3std3__45tupleIJN6thrust24THRUST_300001_SM_1000_NS17counting_iteratorIiNSA_11use_defaultESC_SC_EEEEEE10policy1000Ei23matrix_multiply_functorNSA_6detail15normal_iteratorINSA_10device_ptrIdEEEEJSD_EEEvT0_iT1_T2_DpNS2_10kernel_argIT3_EE,"ax",@progbits
	.align	128
        .global         _ZN3cub18CUB_300001_SM_10006detail9transform16transform_kernelINS2_10policy_hubILb1EN4cuda3std3__45tupleIJN6thrust24THRUST_300001_SM_1000_NS17counting_iteratorIiNSA_11use_defaultESC_SC_EEEEEE10policy1000Ei23matrix_multiply_functorNSA_6detail15normal_iteratorINSA_10device_ptrIdEEEEJSD_EEEvT0_iT1_T2_DpNS2_10kernel_argIT3_EE
        .type           _ZN3cub18CUB_300001_SM_10006detail9transform16transform_kernelINS2_10policy_hubILb1EN4cuda3std3__45tupleIJN6thrust24THRUST_300001_SM_1000_NS17counting_iteratorIiNSA_11use_defaultESC_SC_EEEEEE10policy1000Ei23matrix_multiply_functorNSA_6detail15normal_iteratorINSA_10device_ptrIdEEEEJSD_EEEvT0_iT1_T2_DpNS2_10kernel_argIT3_EE,@function
        .size           _ZN3cub18CUB_300001_SM_10006detail9transform16transform_kernelINS2_10policy_hubILb1EN4cuda3std3__45tupleIJN6thrust24THRUST_300001_SM_1000_NS17counting_iteratorIiNSA_11use_defaultESC_SC_EEEEEE10policy1000Ei23matrix_multiply_functorNSA_6detail15normal_iteratorINSA_10device_ptrIdEEEEJSD_EEEvT0_iT1_T2_DpNS2_10kernel_argIT3_EE,(.L_x_48 - _ZN3cub18CUB_300001_SM_10006detail9transform16transform_kernelINS2_10policy_hubILb1EN4cuda3std3__45tupleIJN6thrust24THRUST_300001_SM_1000_NS17counting_iteratorIiNSA_11use_defaultESC_SC_EEEEEE10policy1000Ei23matrix_multiply_functorNSA_6detail15normal_iteratorINSA_10device_ptrIdEEEEJSD_EEEvT0_iT1_T2_DpNS2_10kernel_argIT3_EE)
        .other          _ZN3cub18CUB_300001_SM_10006detail9transform16transform_kernelINS2_10policy_hubILb1EN4cuda3std3__45tupleIJN6thrust24THRUST_300001_SM_1000_NS17counting_iteratorIiNSA_11use_defaultESC_SC_EEEEEE10policy1000Ei23matrix_multiply_functorNSA_6detail15normal_iteratorINSA_10device_ptrIdEEEEJSD_EEEvT0_iT1_T2_DpNS2_10kernel_argIT3_EE,@"STO_CUDA_ENTRY STV_DEFAULT"
_ZN3cub18CUB_300001_SM_10006detail9transform16transform_kernelINS2_10policy_hubILb1EN4cuda3std3__45tupleIJN6thrust24THRUST_300001_SM_1000_NS17counting_iteratorIiNSA_11use_defaultESC_SC_EEEEEE10policy1000Ei23matrix_multiply_functorNSA_6detail15normal_iteratorINSA_10device_ptrIdEEEEJSD_EEEvT0_iT1_T2_DpNS2_10kernel_argIT3_EE:
.text._ZN3cub18CUB_300001_SM_10006detail9transform16transform_kernelINS2_10policy_hubILb1EN4cuda3std3__45tupleIJN6thrust24THRUST_300001_SM_1000_NS17counting_iteratorIiNSA_11use_defaultESC_SC_EEEEEE10policy1000Ei23matrix_multiply_functorNSA_6detail15normal_iteratorINSA_10device_ptrIdEEEEJSD_EEEvT0_iT1_T2_DpNS2_10kernel_argIT3_EE:
[----:B------:R-:W-:Y:S08]  /*0000*/  LDC R1, c[0x0][0x37c] ;  /* 0x0000df00ff017b82 */ /* 0x000ff00000000800 */
[----:B------:R-:W0:Y:S01]  /*0010*/  LDC.64 R4, c[0x0][0x380] ;  /* 0x0000e000ff047b82 */ /* 0x000e220000000a00 */
[----:B------:R-:W1:Y:S01]  /*0020*/  LDCU UR5, c[0x0][0x3b0] ;  /* 0x00007600ff0577ac */ /* 0x000e620008000800 */
[----:B------:R-:W2:Y:S06]  /*0030*/  LDCU.64 UR10, c[0x0][0x358] ;  /* 0x00006b00ff0a77ac */ /* 0x000eac0008000a00 */
[----:B------:R-:W3:Y:S08]  /*0040*/  S2UR UR4, SR_CTAID.X ;  /* 0x00000000000479c3 */ /* 0x000ef00000002500 */
[----:B------:R-:W4:Y:S01]  /*0050*/  LDC.64 R8, c[0x0][0x3a8] ;  /* 0x0000ea00ff087b82 */ /* 0x000f220000000a00 */
[----:B0-----:R-:W-:-:S05]  /*0060*/  SHF.L.U32 R0, R5, 0x7, RZ ;  /* 0x0000000705007819 */ /* 0x001fca00000006ff */
[----:B---3--:R-:W-:-:S04]  /*0070*/  IMAD R3, R0, UR4, RZ ;  /* 0x0000000400037c24 */ /* 0x008fc8000f8e02ff */
[----:B------:R-:W-:Y:S01]  /*0080*/  IMAD.IADD R7, R4, 0x1, -R3 ;  /* 0x0000000104077824 */ /* 0x000fe200078e0a03 */
[C---:B-1----:R-:W-:Y:S01]  /*0090*/  IADD3 R2, PT, PT, R3.reuse, UR5, RZ ;  /* 0x0000000503027c10 */ /* 0x042fe2000fffe0ff */
[----:B----4-:R-:W-:-:S03]  /*00a0*/  IMAD.WIDE R8, R3, 0x8, R8 ;  /* 0x0000000803087825 */ /* 0x010fc600078e0208 */
[CC--:B------:R-:W-:Y:S02]  /*00b0*/  ISETP.GT.AND P0, PT, R0.reuse, R7.reuse, PT ;  /* 0x000000070000720c */ /* 0x0c0fe40003f04270 */
[----:B------:R-:W-:-:S11]  /*00c0*/  VIMNMX R0, PT, PT, R0, R7, PT ;  /* 0x0000000700007248 */ /* 0x000fd60003fe0100 */
[----:B--2---:R-:W-:Y:S05]  /*00d0*/  @P0 BRA `(.L_x_22) ;  /* 0x0000000c000c0947 */ /* 0x004fea0003800000 */
[----:B------:R-:W-:-:S13]  /*00e0*/  ISETP.GE.AND P0, PT, R5, 0x1, PT ;  /* 0x000000010500780c */ /* 0x000fda0003f06270 */
[----:B------:R-:W-:Y:S05]  /*00f0*/  @!P0 EXIT ;  /* 0x000000000000894d */ /* 0x000fea0003800000 */
[----:B------:R-:W0:Y:S01]  /*0100*/  LDC R6, c[0x0][0x390] ;  /* 0x0000e400ff067b82 */ /* 0x000e220000000800 */
[----:B------:R-:W1:Y:S01]  /*0110*/  S2R R0, SR_TID.X ;  /* 0x0000000000007919 */ /* 0x000e620000002100 */
[----:B0-----:R-:W-:-:S13]  /*0120*/  ISETP.GE.AND P0, PT, R6, 0x1, PT ;  /* 0x000000010600780c */ /* 0x001fda0003f06270 */
[----:B-1----:R-:W-:Y:S05]  /*0130*/  @!P0 BRA `(.L_x_23) ;  /* 0x0000000800348947 */ /* 0x002fea0003800000 */
[C---:B------:R-:W-:Y:S01]  /*0140*/  LOP3.LUT R3, R6.reuse, 0x7, RZ, 0xc0, !PT ;  /* 0x0000000706037812 */ /* 0x040fe200078ec0ff */
[----:B------:R-:W-:Y:S01]  /*0150*/  HFMA2 R7, -RZ, RZ, 0, 0 ;  /* 0x00000000ff077431 */ /* 0x000fe200000001ff */
[----:B------:R-:W-:-:S03]  /*0160*/  LOP3.LUT R5, R6, 0x7ffffff8, RZ, 0xc0, !PT ;  /* 0x7ffffff806057812 */ /* 0x000fc600078ec0ff */
[----:B------:R-:W-:-:S05]  /*0170*/  VIADD R4, R3, 0xffffffff ;  /* 0xffffffff03047836 */ /* 0x000fca0000000000 */
[----:B------:R-:W-:Y:S02]  /*0180*/  ISETP.GE.U32.AND P0, PT, R4, 0x3, PT ;  /* 0x000000030400780c */ /* 0x000fe40003f06070 */
[----:B------:R-:W-:-:S11]  /*0190*/  LOP3.LUT R4, R6, 0x3, RZ, 0xc0, !PT ;  /* 0x0000000306047812 */ /* 0x000fd600078ec0ff */
.L_x_28:
[----:B------:R-:W0:Y:S01]  /*01a0*/  LDC R25, c[0x0][0x38c] ;  /* 0x0000e300ff197b82 */ /* 0x000e220000000800 */
[----:B------:R-:W-:Y:S01]  /*01b0*/  IMAD R27, R7, 0x80, R0 ;  /* 0x00000080071b7824 */ /* 0x000fe200078e0200 */
[----:B------:R-:W-:-:S04]  /*01c0*/  MOV R26, RZ ;  /* 0x000000ff001a7202 */ /* 0x000fc80000000f00 */
[----:B------:R-:W-:Y:S02]  /*01d0*/  IADD3 R12, PT, PT, R2, R27, RZ ;  /* 0x0000001b020c7210 */ /* 0x000fe40007ffe0ff */
[----:B0-----:R-:W-:-:S04]  /*01e0*/  IABS R13, R25 ;  /* 0x00000019000d7213 */ /* 0x001fc80000000000 */
[----:B------:R-:W0:Y:S08]  /*01f0*/  I2F.RP R6, R13 ;  /* 0x0000000d00067306 */ /* 0x000e300000209400 */
[----:B0-----:R-:W0:Y:S02]  /*0200*/  MUFU.RCP R6, R6 ;  /* 0x0000000600067308 */ /* 0x001e240000001000 */
[----:B0-----:R-:W-:Y:S01]  /*0210*/  VIADD R10, R6, 0xffffffe ;  /* 0x0ffffffe060a7836 */ /* 0x001fe20000000000 */
[----:B------:R-:W-:-:S05]  /*0220*/  IABS R6, R12 ;  /* 0x0000000c00067213 */ /* 0x000fca0000000000 */
[----:B------:R0:W1:Y:S02]  /*0230*/  F2I.FTZ.U32.TRUNC.NTZ R11, R10 ;  /* 0x0000000a000b7305 */ /* 0x000064000021f000 */
[----:B0-----:R-:W-:Y:S01]  /*0240*/  IMAD.MOV.U32 R10, RZ, RZ, RZ ;  /* 0x000000ffff0a7224 */ /* 0x001fe200078e00ff */
[----:B-1----:R-:W-:-:S05]  /*0250*/  IADD3 R14, PT, PT, RZ, -R11, RZ ;  /* 0x8000000bff0e7210 */ /* 0x002fca0007ffe0ff */
[----:B------:R-:W-:-:S04]  /*0260*/  IMAD R15, R14, R13, RZ ;  /* 0x0000000d0e0f7224 */ /* 0x000fc800078e02ff */
[----:B------:R-:W-:-:S06]  /*0270*/  IMAD.HI.U32 R11, R11, R15, R10 ;  /* 0x0000000f0b0b7227 */ /* 0x000fcc00078e000a */
[----:B------:R-:W-:-:S05]  /*0280*/  IMAD.HI.U32 R29, R11, R6, RZ ;  /* 0x000000060b1d7227 */ /* 0x000fca00078e00ff */
[----:B------:R-:W-:-:S05]  /*0290*/  IADD3 R10, PT, PT, -R29, RZ, RZ ;  /* 0x000000ff1d0a7210 */ /* 0x000fca0007ffe1ff */
[----:B------:R-:W-:Y:S01]  /*02a0*/  IMAD R6, R13, R10, R6 ;  /* 0x0000000a0d067224 */ /* 0x000fe200078e0206 */
[----:B------:R-:W-:-:S04]  /*02b0*/  LOP3.LUT R10, R12, R25, RZ, 0x3c, !PT ;  /* 0x000000190c0a7212 */ /* 0x000fc800078e3cff */
[----:B------:R-:W-:Y:S02]  /*02c0*/  ISETP.GT.U32.AND P2, PT, R13, R6, PT ;  /* 0x000000060d00720c */ /* 0x000fe40003f44070 */
[----:B------:R-:W-:Y:S02]  /*02d0*/  ISETP.GE.AND P3, PT, R10, RZ, PT ;  /* 0x000000ff0a00720c */ /* 0x000fe40003f66270 */
[----:B------:R-:W-:-:S09]  /*02e0*/  CS2R R10, SRZ ;  /* 0x00000000000a7805 */ /* 0x000fd2000001ff00 */
        /* <DEDUP_REMOVED lines=10> */
[----:B------:R-:W-:-:S10]  /*0390*/  IMAD R24, R25, R24, R12 ;  /* 0x0000001819187224 */ /* 0x000fd400078e020c */
[----:B------:R-:W-:Y:S05]  /*03a0*/  @!P1 BRA `(.L_x_24) ;  /* 0x0000000000ac9947 */ /* 0x000fea0003800000 */
[----:B------:R-:W-:Y:S01]  /*03b0*/  CS2R R10, SRZ ;  /* 0x00000000000a7805 */ /* 0x000fe2000001ff00 */
[----:B------:R-:W-:-:S06]  /*03c0*/  UMOV UR4, URZ ;  /* 0x000000ff00047c82 */ /* 0x000fcc0008000000 */
.L_x_25:
[----:B------:R-:W0:Y:S01]  /*03d0*/  LDC.64 R12, c[0x0][0x398] ;  /* 0x0000e600ff0c7b82 */ /* 0x000e220000000a00 */
[----:B------:R-:W-:Y:S02]  /*03e0*/  IMAD R15, R29, R6, UR4 ;  /* 0x000000041d0f7e24 */ /* 0x000fe4000f8e0206 */
[----:B------:R-:W-:-:S05]  /*03f0*/  IMAD R19, R25, UR4, R24 ;  /* 0x0000000419137c24 */ /* 0x000fca000f8e0218 */
[----:B------:R-:W1:Y:S01]  /*0400*/  LDC.64 R16, c[0x0][0x3a0] ;  /* 0x0000e800ff107b82 */ /* 0x000e620000000a00 */
[----:B0-----:R-:W-:-:S05]  /*0410*/  IMAD.WIDE R12, R15, 0x8, R12 ;  /* 0x000000080f0c7825 */ /* 0x001fca00078e020c */
[----:B------:R-:W2:Y:S01]  /*0420*/  LDG.E.64 R22, desc[UR10][R12.64] ;  /* 0x0000000a0c167981 */ /* 0x000ea2000c1e1b00 */
[----:B-1----:R-:W-:-:S03]  /*0430*/  IMAD.WIDE R16, R19, 0x8, R16 ;  /* 0x0000000813107825 */ /* 0x002fc600078e0210 */
[----:B------:R-:W3:Y:S04]  /*0440*/  LDG.E.64 R14, desc[UR10][R12.64+0x8] ;  /* 0x0000080a0c0e7981 */ /* 0x000ee8000c1e1b00 */
[----:B------:R0:W2:Y:S02]  /*0450*/  LDG.E.64 R18, desc[UR10][R16.64] ;  /* 0x0000000a10127981 */ /* 0x0000a4000c1e1b00 */
[----:B0-----:R-:W-:-:S05]  /*0460*/  IMAD.WIDE R16, R25, 0x8, R16 ;  /* 0x0000000819107825 */ /* 0x001fca00078e0210 */
[----:B------:R0:W3:Y:S01]  /*0470*/  LDG.E.64 R20, desc[UR10][R16.64] ;  /* 0x0000000a10147981 */ /* 0x0000e2000c1e1b00 */
[----:B--2---:R-:W-:Y:S01]  /*0480*/  DFMA R18, R22, R18, R10 ;  /* 0x000000121612722b */ /* 0x004fe2000000000a */
[----:B------:R-:W-:-:S04]  /*0490*/  IMAD.WIDE R10, R25, 0x8, R16 ;  /* 0x00000008190a7825 */ /* 0x000fc800078e0210 */
[----:B0-----:R-:W-:-:S05]  /*04a0*/  IMAD.WIDE R16, R25, 0x8, R10 ;  /* 0x0000000819107825 */ /* 0x001fca00078e020a */
[----:B------:R-:W2:Y:S01]  /*04b0*/  LDG.E.64 R22, desc[UR10][R16.64] ;  /* 0x0000000a10167981 */ /* 0x000ea2000c1e1b00 */
[----:B---3--:R-:W-:-:S03]  /*04c0*/  DFMA R20, R14, R20, R18 ;  /* 0x000000140e14722b */ /* 0x008fc60000000012 */
[----:B------:R-:W3:Y:S04]  /*04d0*/  LDG.E.64 R18, desc[UR10][R12.64+0x10] ;  /* 0x0000100a0c127981 */ /* 0x000ee8000c1e1b00 */
[----:B------:R-:W3:Y:S04]  /*04e0*/  LDG.E.64 R14, desc[UR10][R10.64] ;  /* 0x0000000a0a0e7981 */ /* 0x000ee8000c1e1b00 */
[----:B------:R-:W2:Y:S01]  /*04f0*/  LDG.E.64 R10, desc[UR10][R12.64+0x18] ;  /* 0x0000180a0c0a7981 */ /* 0x000ea2000c1e1b00 */
[----:B---3--:R-:W-:Y:S01]  /*0500*/  DFMA R18, R18, R14, R20 ;  /* 0x0000000e1212722b */ /* 0x008fe20000000014 */
[----:B------:R-:W-:-:S02]  /*0510*/  IMAD.WIDE R14, R25, 0x8, R16 ;  /* 0x00000008190e7825 */ /* 0x000fc400078e0210 */
[----:B------:R-:W3:Y:S04]  /*0520*/  LDG.E.64 R20, desc[UR10][R12.64+0x20] ;  /* 0x0000200a0c147981 */ /* 0x000ee8000c1e1b00 */
[----:B------:R-:W4:Y:S01]  /*0530*/  LDG.E.64 R16, desc[UR10][R12.64+0x28] ;  /* 0x0000280a0c107981 */ /* 0x000f22000c1e1b00 */
[----:B--2---:R-:W-:-:S03]  /*0540*/  DFMA R22, R10, R22, R18 ;  /* 0x000000160a16722b */ /* 0x004fc60000000012 */
[----:B------:R0:W3:Y:S02]  /*0550*/  LDG.E.64 R18, desc[UR10][R14.64] ;  /* 0x0000000a0e127981 */ /* 0x0000e4000c1e1b00 */
[----:B0-----:R-:W-:-:S05]  /*0560*/  IMAD.WIDE R14, R25, 0x8, R14 ;  /* 0x00000008190e7825 */ /* 0x001fca00078e020e */
[----:B------:R-:W4:Y:S01]  /*0570*/  LDG.E.64 R10, desc[UR10][R14.64] ;  /* 0x0000000a0e0a7981 */ /* 0x000f22000c1e1b00 */
[----:B---3--:R-:W-:Y:S01]  /*0580*/  DFMA R18, R20, R18, R22 ;  /* 0x000000121412722b */ /* 0x008fe20000000016 */
[----:B------:R-:W-:-:S04]  /*0590*/  IMAD.WIDE R20, R25, 0x8, R14 ;  /* 0x0000000819147825 */ /* 0x000fc800078e020e */
[----:B------:R-:W-:-:S06]  /*05a0*/  IMAD.WIDE R22, R25, 0x8, R20 ;  /* 0x0000000819167825 */ /* 0x000fcc00078e0214 */
[----:B------:R-:W2:Y:S01]  /*05b0*/  LDG.E.64 R22, desc[UR10][R22.64] ;  /* 0x0000000a16167981 */ /* 0x000ea2000c1e1b00 */
[----:B----4-:R-:W-:-:S03]  /*05c0*/  DFMA R18, R16, R10, R18 ;  /* 0x0000000a1012722b */ /* 0x010fc60000000012 */
[----:B------:R-:W3:Y:S04]  /*05d0*/  LDG.E.64 R16, desc[UR10][R12.64+0x30] ;  /* 0x0000300a0c107981 */ /* 0x000ee8000c1e1b00 */
[----:B------:R-:W3:Y:S04]  /*05e0*/  LDG.E.64 R10, desc[UR10][R20.64] ;  /* 0x0000000a140a7981 */ /* 0x000ee8000c1e1b00 */
[----:B------:R-:W2:Y:S01]  /*05f0*/  LDG.E.64 R20, desc[UR10][R12.64+0x38] ;  /* 0x0000380a0c147981 */ /* 0x000ea2000c1e1b00 */
[----:B------:R-:W-:-:S06]  /*0600*/  UIADD3 UR4, UPT, UPT, UR4, 0x8, URZ ;  /* 0x0000000804047890 */ /* 0x000fcc000fffe0ff */
[----:B------:R-:W-:Y:S01]  /*0610*/  ISETP.NE.AND P1, PT, R5, UR4, PT ;  /* 0x0000000405007c0c */ /* 0x000fe2000bf25270 */
[----:B---3--:R-:W-:-:S08]  /*0620*/  DFMA R10, R16, R10, R18 ;  /* 0x0000000a100a722b */ /* 0x008fd00000000012 */
[----:B--2---:R-:W-:-:S04]  /*0630*/  DFMA R10, R20, R22, R10 ;  /* 0x00000016140a722b */ /* 0x004fc8000000000a */
[----:B------:R-:W-:Y:S07]  /*0640*/  @P1 BRA `(.L_x_25) ;  /* 0xfffffffc00601947 */ /* 0x000fee000383ffff */
[----:B------:R-:W-:-:S07]  /*0650*/  IMAD.MOV.U32 R26, RZ, RZ, R5 ;  /* 0x000000ffff1a7224 */ /* 0x000fce00078e0005 */
.L_x_24:
[----:B------:R-:W-:-:S13]  /*0660*/  ISETP.NE.AND P1, PT, R3, RZ, PT ;  /* 0x000000ff0300720c */ /* 0x000fda0003f25270 */
[----:B------:R-:W-:Y:S05]  /*0670*/  @!P1 BRA `(.L_x_26) ;  /* 0x0000000000c89947 */ /* 0x000fea0003800000 */
[----:B------:R-:W-:Y:S01]  /*0680*/  ISETP.NE.AND P1, PT, R4, RZ, PT ;  /* 0x000000ff0400720c */ /* 0x000fe20003f25270 */
[----:B------:R-:W-:-:S12]  /*0690*/  @!P0 BRA `(.L_x_27) ;  /* 0x0000000000588947 */ /* 0x000fd80003800000 */
[----:B------:R-:W0:Y:S01]  /*06a0*/  LDC.64 R12, c[0x0][0x398] ;  /* 0x0000e600ff0c7b82 */ /* 0x000e220000000a00 */
[----:B------:R-:W-:Y:S02]  /*06b0*/  IMAD R15, R29, R6, R26 ;  /* 0x000000061d0f7224 */ /* 0x000fe400078e021a */
[----:B------:R-:W-:-:S05]  /*06c0*/  IMAD R17, R26, R25, R24 ;  /* 0x000000191a117224 */ /* 0x000fca00078e0218 */
[----:B------:R-:W1:Y:S01]  /*06d0*/  LDC.64 R18, c[0x0][0x3a0] ;  /* 0x0000e800ff127b82 */ /* 0x000e620000000a00 */
[----:B0-----:R-:W-:-:S05]  /*06e0*/  IMAD.WIDE R12, R15, 0x8, R12 ;  /* 0x000000080f0c7825 */ /* 0x001fca00078e020c */
[----:B------:R-:W2:Y:S01]  /*06f0*/  LDG.E.64 R14, desc[UR10][R12.64] ;  /* 0x0000000a0c0e7981 */ /* 0x000ea2000c1e1b00 */
[----:B-1----:R-:W-:-:S03]  /*0700*/  IMAD.WIDE R18, R17, 0x8, R18 ;  /* 0x0000000811127825 */ /* 0x002fc600078e0212 */
[----:B------:R-:W3:Y:S04]  /*0710*/  LDG.E.64 R20, desc[UR10][R12.64+0x8] ;  /* 0x0000080a0c147981 */ /* 0x000ee8000c1e1b00 */
[----:B------:R0:W2:Y:S02]  /*0720*/  LDG.E.64 R16, desc[UR10][R18.64] ;  /* 0x0000000a12107981 */ /* 0x0000a4000c1e1b00 */
[----:B0-----:R-:W-:-:S05]  /*0730*/  IMAD.WIDE R18, R25, 0x8, R18 ;  /* 0x0000000819127825 */ /* 0x001fca00078e0212 */
[----:B------:R-:W3:Y:S01]  /*0740*/  LDG.E.64 R22, desc[UR10][R18.64] ;  /* 0x0000000a12167981 */ /* 0x000ee2000c1e1b00 */
[----:B--2---:R-:W-:Y:S01]  /*0750*/  DFMA R14, R14, R16, R10 ;  /* 0x000000100e0e722b */ /* 0x004fe2000000000a */
[----:B------:R-:W-:-:S05]  /*0760*/  IMAD.WIDE R16, R25, 0x8, R18 ;  /* 0x0000000819107825 */ /* 0x000fca00078e0212 */
[----:B------:R-:W2:Y:S02]  /*0770*/  LDG.E.64 R10, desc[UR10][R16.64] ;  /* 0x0000000a100a7981 */ /* 0x000ea4000c1e1b00 */
[----:B---3--:R-:W-:Y:S02]  /*0780*/  DFMA R20, R20, R22, R14 ;  /* 0x000000161414722b */ /* 0x008fe4000000000e */
[----:B------:R-:W2:Y:S01]  /*0790*/  LDG.E.64 R14, desc[UR10][R12.64+0x10] ;  /* 0x0000100a0c0e7981 */ /* 0x000ea2000c1e1b00 */
[----:B------:R-:W-:-:S03]  /*07a0*/  IMAD.WIDE R22, R25, 0x8, R16 ;  /* 0x0000000819167825 */ /* 0x000fc600078e0210 */
[----:B------:R-:W3:Y:S04]  /*07b0*/  LDG.E.64 R16, desc[UR10][R12.64+0x18] ;  /* 0x0000180a0c107981 */ /* 0x000ee8000c1e1b00 */
[----:B------:R-:W3:Y:S01]  /*07c0*/  LDG.E.64 R22, desc[UR10][R22.64] ;  /* 0x0000000a16167981 */ /* 0x000ee2000c1e1b00 */
[----:B------:R-:W-:Y:S01]  /*07d0*/  IADD3 R26, PT, PT, R26, 0x4, RZ ;  /* 0x000000041a1a7810 */ /* 0x000fe20007ffe0ff */
[----:B--2---:R-:W-:-:S08]  /*07e0*/  DFMA R10, R14, R10, R20 ;  /* 0x0000000a0e0a722b */ /* 0x004fd00000000014 */
[----:B---3--:R-:W-:-:S11]  /*07f0*/  DFMA R10, R16, R22, R10 ;  /* 0x00000016100a722b */ /* 0x008fd6000000000a */
.L_x_27:
[----:B------:R-:W-:Y:S05]  /*0800*/  @!P1 BRA `(.L_x_26) ;  /* 0x0000000000649947 */ /* 0x000fea0003800000 */
[----:B------:R-:W-:Y:S02]  /*0810*/  ISETP.NE.AND P1, PT, R4, 0x1, PT ;  /* 0x000000010400780c */ /* 0x000fe40003f25270 */
[----:B------:R-:W-:-:S11]  /*0820*/  LOP3.LUT P2, RZ, R6, 0x1, RZ, 0xc0, !PT ;  /* 0x0000000106ff7812 */ /* 0x000fd6000784c0ff */
[----:B------:R-:W0:Y:S01]  /*0830*/  @P1 LDC.64 R16, c[0x0][0x3a0] ;  /* 0x0000e800ff101b82 */ /* 0x000e220000000a00 */
[----:B------:R-:W-:-:S07]  /*0840*/  @P1 IMAD R21, R26, R25, R24 ;  /* 0x000000191a151224 */ /* 0x000fce00078e0218 */
[----:B------:R-:W1:Y:S08]  /*0850*/  @P1 LDC.64 R18, c[0x0][0x398] ;  /* 0x0000e600ff121b82 */ /* 0x000e700000000a00 */
[----:B------:R-:W2:Y:S08]  /*0860*/  @P2 LDC.64 R14, c[0x0][0x398] ;  /* 0x0000e600ff0e2b82 */ /* 0x000eb00000000a00 */
[----:B------:R-:W3:Y:S01]  /*0870*/  @P2 LDC.64 R12, c[0x0][0x3a0] ;  /* 0x0000e800ff0c2b82 */ /* 0x000ee20000000a00 */
[----:B0-----:R-:W-:-:S04]  /*0880*/  @P1 IMAD.WIDE R16, R21, 0x8, R16 ;  /* 0x0000000815101825 */ /* 0x001fc800078e0210 */
[----:B------:R-:W-:Y:S02]  /*0890*/  @P1 IMAD R21, R29, R6, R26 ;  /* 0x000000061d151224 */ /* 0x000fe400078e021a */
[----:B------:R-:W-:Y:S02]  /*08a0*/  @P1 VIADD R26, R26, 0x2 ;  /* 0x000000021a1a1836 */ /* 0x000fe40000000000 */
[----:B-1----:R-:W-:-:S04]  /*08b0*/  @P1 IMAD.WIDE R18, R21, 0x8, R18 ;  /* 0x0000000815121825 */ /* 0x002fc800078e0212 */
[----:B------:R-:W-:Y:S01]  /*08c0*/  @P1 IMAD.WIDE R20, R25, 0x8, R16 ;  /* 0x0000000819141825 */ /* 0x000fe200078e0210 */
[----:B------:R-:W4:Y:S03]  /*08d0*/  @P1 LDG.E.64 R22, desc[UR10][R18.64] ;  /* 0x0000000a12161981 */ /* 0x000f26000c1e1b00 */
[----:B------:R-:W-:Y:S01]  /*08e0*/  @P2 IMAD R29, R29, R6, R26 ;  /* 0x000000061d1d2224 */ /* 0x000fe200078e021a */
[----:B------:R-:W4:Y:S01]  /*08f0*/  @P1 LDG.E.64 R16, desc[UR10][R16.64] ;  /* 0x0000000a10101981 */ /* 0x000f22000c1e1b00 */
[----:B------:R-:W-:-:S03]  /*0900*/  @P2 IMAD R24, R26, R25, R24 ;  /* 0x000000191a182224 */ /* 0x000fc600078e0218 */
[----:B------:R-:W5:Y:S01]  /*0910*/  @P1 LDG.E.64 R20, desc[UR10][R20.64] ;  /* 0x0000000a14141981 */ /* 0x000f62000c1e1b00 */
[----:B--2---:R-:W-:-:S03]  /*0920*/  @P2 IMAD.WIDE R14, R29, 0x8, R14 ;  /* 0x000000081d0e2825 */ /* 0x004fc600078e020e */
[----:B------:R-:W5:Y:S01]  /*0930*/  @P1 LDG.E.64 R18, desc[UR10][R18.64+0x8] ;  /* 0x0000080a12121981 */ /* 0x000f62000c1e1b00 */
[----:B---3--:R-:W-:-:S03]  /*0940*/  @P2 IMAD.WIDE R12, R24, 0x8, R12 ;  /* 0x00000008180c2825 */ /* 0x008fc600078e020c */
[----:B------:R-:W2:Y:S04]  /*0950*/  @P2 LDG.E.64 R14, desc[UR10][R14.64] ;  /* 0x0000000a0e0e2981 */ /* 0x000ea8000c1e1b00 */
[----:B------:R-:W2:Y:S01]  /*0960*/  @P2 LDG.E.64 R12, desc[UR10][R12.64] ;  /* 0x0000000a0c0c2981 */ /* 0x000ea2000c1e1b00 */
[----:B----4-:R-:W-:-:S08]  /*0970*/  @P1 DFMA R22, R22, R16, R10 ;  /* 0x000000101616122b */ /* 0x010fd0000000000a */
[----:B-----5:R-:W-:-:S08]  /*0980*/  @P1 DFMA R10, R18, R20, R22 ;  /* 0x00000014120a122b */ /* 0x020fd00000000016 */
[----:B--2---:R-:W-:-:S11]  /*0990*/  @P2 DFMA R10, R14, R12, R10 ;  /* 0x0000000c0e0a222b */ /* 0x004fd6000000000a */
.L_x_26:
[----:B------:R-:W0:Y:S01]  /*09a0*/  LDCU UR4, c[0x0][0x384] ;  /* 0x00007080ff0477ac */ /* 0x000e220008000800 */
[----:B------:R-:W-:Y:S01]  /*09b0*/  IADD3 R7, PT, PT, R7, 0x1, RZ ;  /* 0x0000000107077810 */ /* 0x000fe20007ffe0ff */
[----:B------:R-:W-:-:S05]  /*09c0*/  IMAD.WIDE R12, R27, 0x8, R8 ;  /* 0x000000081b0c7825 */ /* 0x000fca00078e0208 */
[----:B------:R1:W-:Y:S01]  /*09d0*/  STG.E.64 desc[UR10][R12.64], R10 ;  /* 0x0000000a0c007986 */ /* 0x0003e2000c101b0a */
[----:B0-----:R-:W-:-:S13]  /*09e0*/  ISETP.NE.AND P1, PT, R7, UR4, PT ;  /* 0x0000000407007c0c */ /* 0x001fda000bf25270 */
[----:B-1----:R-:W-:Y:S05]  /*09f0*/  @!P1 EXIT ;  /* 0x000000000000994d */ /* 0x002fea0003800000 */
[----:B------:R-:W-:Y:S05]  /*0a00*/  BRA `(.L_x_28) ;  /* 0xfffffff400e47947 */ /* 0x000fea000383ffff */
.L_x_23:
[C---:B------:R-:W-:Y:S01]  /*0a10*/  ISETP.GE.U32.AND P0, PT, R5.reuse, 0x8, PT ;  /* 0x000000080500780c */ /* 0x040fe20003f06070 */
[----:B------:R-:W-:Y:S01]  /*0a20*/  IMAD.MOV.U32 R11, RZ, RZ, RZ ;  /* 0x000000ffff0b7224 */ /* 0x000fe200078e00ff */
[----:B------:R-:W-:-:S04]  /*0a30*/  LOP3.LUT R10, R5, 0x7, RZ, 0xc0, !PT ;  /* 0x00000007050a7812 */ /* 0x000fc800078ec0ff */
[----:B------:R-:W-:-:S07]  /*0a40*/  ISETP.NE.AND P1, PT, R10, RZ, PT ;  /* 0x000000ff0a00720c */ /* 0x000fce0003f25270 */
[----:B------:R-:W-:Y:S06]  /*0a50*/  @!P0 BRA `(.L_x_29) ;  /* 0x0000000000448947 */ /* 0x000fec0003800000 */
[----:B------:R-:W-:Y:S02]  /*0a60*/  LOP3.LUT R11, R5, 0x7ffffff8, RZ, 0xc0, !PT ;  /* 0x7ffffff8050b7812 */ /* 0x000fe400078ec0ff */
[----:B------:R-:W-:-:S07]  /*0a70*/  MOV R4, RZ ;  /* 0x000000ff00047202 */ /* 0x000fce0000000f00 */
.L_x_30:
[C---:B0-----:R-:W-:Y:S02]  /*0a80*/  IMAD R3, R4.reuse, 0x80, R0 ;  /* 0x0000008004037824 */ /* 0x041fe400078e0200 */
[----:B------:R-:W-:-:S03]  /*0a90*/  VIADD R4, R4, 0x8 ;  /* 0x0000000804047836 */ /* 0x000fc60000000000 */
[C---:B------:R-:W-:Y:S01]  /*0aa0*/  IADD3 R7, PT, PT, R3.reuse, 0x80, RZ ;  /* 0x0000008003077810 */ /* 0x040fe20007ffe0ff */
[----:B------:R-:W-:Y:S01]  /*0ab0*/  IMAD.WIDE.U32 R2, R3, 0x8, R8 ;  /* 0x0000000803027825 */ /* 0x000fe200078e0008 */
[----:B------:R-:W-:-:S03]  /*0ac0*/  ISETP.NE.AND P0, PT, R4, R11, PT ;  /* 0x0000000b0400720c */ /* 0x000fc60003f05270 */
        /* <DEDUP_REMOVED lines=10> */
.L_x_29:
[----:B------:R-:W-:Y:S05]  /*0b70*/  @!P1 EXIT ;  /* 0x000000000000994d */ /* 0x000fea0003800000 */
[----:B------:R-:W-:Y:S02]  /*0b80*/  ISETP.GE.U32.AND P0, PT, R10, 0x4, PT ;  /* 0x000000040a00780c */ /* 0x000fe40003f06070 */
[----:B------:R-:W-:-:S04]  /*0b90*/  LOP3.LUT R4, R5, 0x3, RZ, 0xc0, !PT ;  /* 0x0000000305047812 */ /* 0x000fc800078ec0ff */
[----:B------:R-:W-:-:S07]  /*0ba0*/  ISETP.NE.AND P1, PT, R4, RZ, PT ;  /* 0x000000ff0400720c */ /* 0x000fce0003f25270 */
[----:B------:R-:W-:Y:S06]  /*0bb0*/  @!P0 BRA `(.L_x_31) ;  /* 0x00000000001c8947 */ /* 0x000fec0003800000 */
[C---:B0-----:R-:W-:Y:S01]  /*0bc0*/  LEA R3, R11.reuse, R0, 0x7 ;  /* 0x000000000b037211 */ /* 0x041fe200078e38ff */
[----:B------:R-:W-:-:S04]  /*0bd0*/  VIADD R11, R11, 0x4 ;  /* 0x000000040b0b7836 */ /* 0x000fc80000000000 */
[----:B------:R-:W-:-:S05]  /*0be0*/  IMAD.WIDE R2, R3, 0x8, R8 ;  /* 0x0000000803027825 */ /* 0x000fca00078e0208 */
[----:B------:R1:W-:Y:S04]  /*0bf0*/  STG.E.64 desc[UR10][R2.64], RZ ;  /* 0x000000ff02007986 */ /* 0x0003e8000c101b0a */
[----:B------:R1:W-:Y:S04]  /*0c00*/  STG.E.64 desc[UR10][R2.64+0x400], RZ ;  /* 0x000400ff02007986 */ /* 0x0003e8000c101b0a */
[----:B------:R1:W-:Y:S04]  /*0c10*/  STG.E.64 desc[UR10][R2.64+0x800], RZ ;  /* 0x000800ff02007986 */ /* 0x0003e8000c101b0a */
[----:B------:R1:W-:Y:S02]  /*0c20*/  STG.E.64 desc[UR10][R2.64+0xc00], RZ ;  /* 0x000c00ff02007986 */ /* 0x0003e4000c101b0a */
.L_x_31:
[----:B------:R-:W-:Y:S05]  /*0c30*/  @!P1 EXIT ;  /* 0x000000000000994d */ /* 0x000fea0003800000 */
[----:B------:R-:W-:Y:S02]  /*0c40*/  ISETP.NE.AND P0, PT, R4, 0x1, PT ;  /* 0x000000010400780c */ /* 0x000fe40003f05270 */
[----:B------:R-:W-:-:S04]  /*0c50*/  LOP3.LUT R5, R5, 0x1, RZ, 0xc0, !PT ;  /* 0x0000000105057812 */ /* 0x000fc800078ec0ff */
[----:B------:R-:W-:-:S07]  /*0c60*/  ISETP.NE.U32.AND P1, PT, R5, 0x1, PT ;  /* 0x000000010500780c */ /* 0x000fce0003f25070 */
[C---:B01----:R-:W-:Y:S01]  /*0c70*/  @P0 LEA R3, R11.reuse, R0, 0x7 ;  /* 0x000000000b030211 */ /* 0x043fe200078e38ff */
[----:B------:R-:W-:-:S04]  /*0c80*/  @P0 VIADD R11, R11, 0x2 ;  /* 0x000000020b0b0836 */ /* 0x000fc80000000000 */
[----:B------:R-:W-:-:S05]  /*0c90*/  @P0 IMAD.WIDE R2, R3, 0x8, R8 ;  /* 0x0000000803020825 */ /* 0x000fca00078e0208 */
[----:B------:R0:W-:Y:S04]  /*0ca0*/  @P0 STG.E.64 desc[UR10][R2.64], RZ ;  /* 0x000000ff02000986 */ /* 0x0001e8000c101b0a */
[----:B------:R0:W-:Y:S01]  /*0cb0*/  @P0 STG.E.64 desc[UR10][R2.64+0x400], RZ ;  /* 0x000400ff02000986 */ /* 0x0001e2000c101b0a */
[----:B------:R-:W-:Y:S05]  /*0cc0*/  @P1 EXIT ;  /* 0x000000000000194d */ /* 0x000fea0003800000 */
[----:B------:R-:W-:-:S05]  /*0cd0*/  LEA R11, R11, R0, 0x7 ;  /* 0x000000000b0b7211 */ /* 0x000fca00078e38ff */
[----:B------:R-:W-:-:S05]  /*0ce0*/  IMAD.WIDE R8, R11, 0x8, R8 ;  /* 0x000000080b087825 */ /* 0x000fca00078e0208 */
[----:B------:R-:W-:Y:S01]  /*0cf0*/  STG.E.64 desc[UR10][R8.64], RZ ;  /* 0x000000ff08007986 */ /* 0x000fe2000c101b0a */
[----:B------:R-:W-:Y:S05]  /*0d00*/  EXIT ;  /* 0x000000000000794d */ /* 0x000fea0003800000 */
.L_x_22:
[----:B------:R-:W-:-:S13]  /*0d10*/  ISETP.GE.AND P0, PT, R5, 0x1, PT ;  /* 0x000000010500780c */ /* 0x000fda0003f06270 */
[----:B------:R-:W-:Y:S05]  /*0d20*/  @!P0 EXIT ;  /* 0x000000000000894d */ /* 0x000fea0003800000 */
[----:B------:R-:W0:Y:S01]  /*0d30*/  LDCU UR4, c[0x0][0x390] ;  /* 0x00007200ff0477ac */ /* 0x000e220008000800 */
[----:B------:R-:W1:Y:S01]  /*0d40*/  S2R R3, SR_TID.X ;  /* 0x0000000000037919 */ /* 0x000e620000002100 */
[----:B0-----:R-:W-:-:S09]  /*0d50*/  UISETP.GE.AND UP0, UPT, UR4, 0x1, UPT ;  /* 0x000000010400788c */ /* 0x001fd2000bf06270 */
[----:B------:R-:W-:Y:S05]  /*0d60*/  BRA.U !UP0, `(.L_x_32) ;  /* 0x0000000908647547 */ /* 0x000fea000b800000 */
[----:B------:R-:W0:Y:S01]  /*0d70*/  LDCU.64 UR6, c[0x0][0x398] ;  /* 0x00007300ff0677ac */ /* 0x000e220008000a00 */
[----:B------:R-:W-:Y:S01]  /*0d80*/  IMAD.MOV.U32 R4, RZ, RZ, RZ ;  /* 0x000000ffff047224 */ /* 0x000fe200078e00ff */
[----:B------:R-:W-:Y:S02]  /*0d90*/  ULOP3.LUT UR12, UR4, 0x7ffffff8, URZ, 0xc0, !UPT ;  /* 0x7ffffff8040c7892 */ /* 0x000fe4000f8ec0ff */
[----:B------:R-:W-:Y:S02]  /*0da0*/  ULOP3.LUT UR9, UR4, 0x7, URZ, 0xc0, !UPT ;  /* 0x0000000704097892 */ /* 0x000fe4000f8ec0ff */
[----:B------:R-:W-:Y:S02]  /*0db0*/  UIADD3 UR8, UPT, UPT, -UR12, URZ, URZ ;  /* 0x000000ff0c087290 */ /* 0x000fe4000fffe1ff */
[----:B0-----:R-:W-:-:S04]  /*0dc0*/  UIADD3 UR5, UP0, UPT, UR6, 0x20, URZ ;  /* 0x0000002006057890 */ /* 0x001fc8000ff1e0ff */
[----:B------:R-:W-:-:S12]  /*0dd0*/  UIADD3.X UR6, UPT, UPT, URZ, UR7, URZ, UP0, !UPT ;  /* 0x00000007ff067290 */ /* 0x000fd800087fe4ff */
.L_x_39:
[----:B-1----:R-:W-:Y:S01]  /*0de0*/  LEA R5, R4, R3, 0x7 ;  /* 0x0000000304057211 */ /* 0x002fe200078e38ff */
[----:B------:R-:W-:Y:S03]  /*0df0*/  BSSY.RECONVERGENT B0, `(.L_x_33) ;  /* 0x000008b000007945 */ /* 0x000fe60003800200 */
[----:B------:R-:W-:-:S13]  /*0e00*/  ISETP.GE.AND P0, PT, R5, R0, PT ;  /* 0x000000000500720c */ /* 0x000fda0003f06270 */
[----:B0-----:R-:W-:Y:S05]  /*0e10*/  @P0 BRA `(.L_x_34) ;  /* 0x0000000800200947 */ /* 0x001fea0003800000 */
[----:B------:R-:W0:Y:S01]  /*0e20*/  LDC R6, c[0x0][0x38c] ;  /* 0x0000e300ff067b82 */ /* 0x000e220000000800 */
[----:B------:R-:W-:Y:S02]  /*0e30*/  HFMA2 R10, -RZ, RZ, 0, 0 ;  /* 0x00000000ff0a7431 */ /* 0x000fe400000001ff */
[----:B------:R-:W-:Y:S01]  /*0e40*/  IMAD.IADD R13, R2, 0x1, R5 ;  /* 0x00000001020d7824 */ /* 0x000fe200078e0205 */
[----:B------:R-:W-:Y:S02]  /*0e50*/  MOV R27, RZ ;  /* 0x000000ff001b7202 */ /* 0x000fe40000000f00 */
[----:B------:R-:W-:Y:S02]  /*0e60*/  CS2R R18, SRZ ;  /* 0x0000000000127805 */ /* 0x000fe4000001ff00 */
[----:B------:R-:W-:Y:S02]  /*0e70*/  IABS R15, R13 ;  /* 0x0000000d000f7213 */ /* 0x000fe40000000000 */
[----:B0-----:R-:W-:-:S04]  /*0e80*/  IABS R14, R6 ;  /* 0x00000006000e7213 */ /* 0x001fc80000000000 */
[----:B------:R-:W0:Y:S08]  /*0e90*/  I2F.RP R12, R14 ;  /* 0x0000000e000c7306 */ /* 0x000e300000209400 */
[----:B0-----:R-:W0:Y:S02]  /*0ea0*/  MUFU.RCP R12, R12 ;  /* 0x0000000c000c7308 */ /* 0x001e240000001000 */
[----:B0-----:R-:W-:-:S06]  /*0eb0*/  VIADD R11, R12, 0xffffffe ;  /* 0x0ffffffe0c0b7836 */ /* 0x001fcc0000000000 */
[----:B------:R-:W0:Y:S02]  /*0ec0*/  F2I.FTZ.U32.TRUNC.NTZ R11, R11 ;  /* 0x0000000b000b7305 */ /* 0x000e24000021f000 */
[----:B0-----:R-:W-:-:S05]  /*0ed0*/  IADD3 R7, PT, PT, RZ, -R11, RZ ;  /* 0x8000000bff077210 */ /* 0x001fca0007ffe0ff */
        /* <DEDUP_REMOVED lines=18> */
[----:B0-----:R-:W-:Y:S01]  /*1000*/  ISETP.GE.U32.AND P0, PT, R7, 0x8, PT ;  /* 0x000000080700780c */ /* 0x001fe20003f06070 */
[----:B------:R-:W-:Y:S02]  /*1010*/  IMAD R24, R10, R7, RZ ;  /* 0x000000070a187224 */ /* 0x000fe400078e02ff */
[----:B------:R-:W-:-:S10]  /*1020*/  IMAD R25, R6, R25, R13 ;  /* 0x0000001906197224 */ /* 0x000fd400078e020d */
[----:B------:R-:W-:Y:S05]  /*1030*/  @!P0 BRA `(.L_x_35) ;  /* 0x0000000000b88947 */ /* 0x000fea0003800000 */
[----:B------:R-:W-:Y:S01]  /*1040*/  IMAD.MOV.U32 R28, RZ, RZ, R24 ;  /* 0x000000ffff1c7224 */ /* 0x000fe200078e0018 */
[----:B------:R-:W-:Y:S02]  /*1050*/  MOV R29, R25 ;  /* 0x00000019001d7202 */ /* 0x000fe40000000f00 */
[----:B------:R-:W-:Y:S01]  /*1060*/  CS2R R18, SRZ ;  /* 0x0000000000127805 */ /* 0x000fe2000001ff00 */
[----:B------:R-:W-:-:S06]  /*1070*/  UMOV UR4, UR8 ;  /* 0x0000000800047c82 */ /* 0x000fcc0008000000 */
.L_x_36:
[----:B------:R-:W0:Y:S01]  /*1080*/  LDC.64 R12, c[0x0][0x3a0] ;  /* 0x0000e800ff0c7b82 */ /* 0x000e220000000a00 */
[----:B------:R-:W-:Y:S01]  /*1090*/  MOV R11, UR6 ;  /* 0x00000006000b7c02 */ /* 0x000fe20008000f00 */
[----:B------:R-:W-:-:S04]  /*10a0*/  IMAD.U32 R10, RZ, RZ, UR5 ;  /* 0x00000005ff0a7e24 */ /* 0x000fc8000f8e00ff */
[----:B------:R-:W-:-:S05]  /*10b0*/  IMAD.WIDE R10, R28, 0x8, R10 ;  /* 0x000000081c0a7825 */ /* 0x000fca00078e020a */
[----:B------:R-:W2:Y:S01]  /*10c0*/  LDG.E.64 R16, desc[UR10][R10.64+-0x20] ;  /* 0xffffe00a0a107981 */ /* 0x000ea2000c1e1b00 */
[----:B0-----:R-:W-:-:S05]  /*10d0*/  IMAD.WIDE R12, R29, 0x8, R12 ;  /* 0x000000081d0c7825 */ /* 0x001fca00078e020c */
[----:B------:R-:W2:Y:S01]  /*10e0*/  LDG.E.64 R14, desc[UR10][R12.64] ;  /* 0x0000000a0c0e7981 */ /* 0x000ea2000c1e1b00 */
[----:B------:R-:W-:-:S05]  /*10f0*/  IMAD.WIDE R22, R6, 0x8, R12 ;  /* 0x0000000806167825 */ /* 0x000fca00078e020c */
[----:B------:R0:W3:Y:S04]  /*1100*/  LDG.E.64 R20, desc[UR10][R22.64] ;  /* 0x0000000a16147981 */ /* 0x0000e8000c1e1b00 */
[----:B------:R-:W3:Y:S01]  /*1110*/  LDG.E.64 R12, desc[UR10][R10.64+-0x18] ;  /* 0xffffe80a0a0c7981 */ /* 0x000ee2000c1e1b00 */
[----:B0-----:R-:W-:-:S04]  /*1120*/  IMAD.WIDE R22, R6, 0x8, R22 ;  /* 0x0000000806167825 */ /* 0x001fc800078e0216 */
[C---:B------:R-:W-:Y:S01]  /*1130*/  IMAD.WIDE R26, R6.reuse, 0x8, R22 ;  /* 0x00000008061a7825 */ /* 0x040fe200078e0216 */
[----:B--2---:R-:W-:Y:S01]  /*1140*/  DFMA R14, R16, R14, R18 ;  /* 0x0000000e100e722b */ /* 0x004fe20000000012 */
[----:B------:R-:W2:Y:S04]  /*1150*/  LDG.E.64 R18, desc[UR10][R10.64+-0x10] ;  /* 0xfffff00a0a127981 */ /* 0x000ea8000c1e1b00 */
[----:B------:R-:W2:Y:S03]  /*1160*/  LDG.E.64 R16, desc[UR10][R22.64] ;  /* 0x0000000a16107981 */ /* 0x000ea6000c1e1b00 */
[----:B---3--:R-:W-:Y:S02]  /*1170*/  DFMA R20, R12, R20, R14 ;  /* 0x000000140c14722b */ /* 0x008fe4000000000e */
[----:B------:R-:W3:Y:S04]  /*1180*/  LDG.E.64 R14, desc[UR10][R10.64+-0x8] ;  /* 0xfffff80a0a0e7981 */ /* 0x000ee8000c1e1b00 */
[----:B------:R0:W3:Y:S02]  /*1190*/  LDG.E.64 R12, desc[UR10][R26.64] ;  /* 0x0000000a1a0c7981 */ /* 0x0000e4000c1e1b00 */
[----:B0-----:R-:W-:Y:S01]  /*11a0*/  IMAD.WIDE R26, R6, 0x8, R26 ;  /* 0x00000008061a7825 */ /* 0x001fe200078e021a */
[----:B--2---:R-:W-:-:S03]  /*11b0*/  DFMA R16, R18, R16, R20 ;  /* 0x000000101210722b */ /* 0x004fc60000000014 */
[----:B------:R-:W-:Y:S01]  /*11c0*/  IMAD.WIDE R18, R6, 0x8, R26 ;  /* 0x0000000806127825 */ /* 0x000fe200078e021a */
[----:B------:R-:W2:Y:S04]  /*11d0*/  LDG.E.64 R20, desc[UR10][R10.64+0x8] ;  /* 0x0000080a0a147981 */ /* 0x000ea8000c1e1b00 */
[----:B------:R-:W2:Y:S01]  /*11e0*/  LDG.E.64 R22, desc[UR10][R18.64] ;  /* 0x0000000a12167981 */ /* 0x000ea2000c1e1b00 */
[----:B---3--:R-:W-:-:S03]  /*11f0*/  DFMA R12, R14, R12, R16 ;  /* 0x0000000c0e0c722b */ /* 0x008fc60000000010 */
[----:B------:R-:W3:Y:S04]  /*1200*/  LDG.E.64 R14, desc[UR10][R10.64] ;  /* 0x0000000a0a0e7981 */ /* 0x000ee8000c1e1b00 */
[----:B------:R-:W3:Y:S02]  /*1210*/  LDG.E.64 R16, desc[UR10][R26.64] ;  /* 0x0000000a1a107981 */ /* 0x000ee4000c1e1b00 */
[----:B---3--:R-:W-:Y:S01]  /*1220*/  DFMA R12, R14, R16, R12 ;  /* 0x000000100e0c722b */ /* 0x008fe2000000000c */
[----:B------:R-:W-:Y:S01]  /*1230*/  IMAD.WIDE R14, R6, 0x8, R18 ;  /* 0x00000008060e7825 */ /* 0x000fe200078e0212 */
[----:B------:R-:W3:Y:S04]  /*1240*/  LDG.E.64 R16, desc[UR10][R10.64+0x10] ;  /* 0x0000100a0a107981 */ /* 0x000ee8000c1e1b00 */
[----:B------:R-:W4:Y:S02]  /*1250*/  LDG.E.64 R18, desc[UR10][R10.64+0x18] ;  /* 0x0000180a0a127981 */ /* 0x000f24000c1e1b00 */
[----:B--2---:R-:W-:-:S02]  /*1260*/  DFMA R20, R20, R22, R12 ;  /* 0x000000161414722b */ /* 0x004fc4000000000c */
[----:B------:R-:W3:Y:S01]  /*1270*/  LDG.E.64 R12, desc[UR10][R14.64] ;  /* 0x0000000a0e0c7981 */ /* 0x000ee2000c1e1b00 */
[----:B------:R-:W-:-:S06]  /*1280*/  IMAD.WIDE R22, R6, 0x8, R14 ;  /* 0x0000000806167825 */ /* 0x000fcc00078e020e */
[----:B------:R-:W4:Y:S01]  /*1290*/  LDG.E.64 R22, desc[UR10][R22.64] ;  /* 0x0000000a16167981 */ /* 0x000f22000c1e1b00 */
[----:B------:R-:W-:-:S04]  /*12a0*/  UIADD3 UR4, UPT, UPT, UR4, 0x8, URZ ;  /* 0x0000000804047890 */ /* 0x000fc8000fffe0ff */
[----:B------:R-:W-:Y:S01]  /*12b0*/  UISETP.NE.AND UP0, UPT, UR4, URZ, UPT ;  /* 0x000000ff0400728c */ /* 0x000fe2000bf05270 */
[----:B------:R-:W-:Y:S01]  /*12c0*/  IMAD R29, R6, 0x8, R29 ;  /* 0x00000008061d7824 */ /* 0x000fe200078e021d */
[----:B------:R-:W-:Y:S01]  /*12d0*/  IADD3 R28, PT, PT, R28, 0x8, RZ ;  /* 0x000000081c1c7810 */ /* 0x000fe20007ffe0ff */
[----:B---3--:R-:W-:-:S08]  /*12e0*/  DFMA R12, R16, R12, R20 ;  /* 0x0000000c100c722b */ /* 0x008fd00000000014 */
[----:B----4-:R-:W-:Y:S01]  /*12f0*/  DFMA R18, R18, R22, R12 ;  /* 0x000000161212722b */ /* 0x010fe2000000000c */
[----:B------:R-:W-:Y:S10]  /*1300*/  BRA.U UP0, `(.L_x_36) ;  /* 0xfffffffd005c7547 */ /* 0x000ff4000b83ffff */
[----:B------:R-:W-:-:S07]  /*1310*/  MOV R27, UR12 ;  /* 0x0000000c001b7c02 */ /* 0x000fce0008000f00 */
.L_x_35:
[----:B------:R-:W-:-:S09]  /*1320*/  UISETP.NE.AND UP0, UPT, UR9, URZ, UPT ;  /* 0x000000ff0900728c */ /* 0x000fd2000bf05270 */
[----:B------:R-:W-:Y:S05]  /*1330*/  BRA.U !UP0, `(.L_x_37) ;  /* 0x0000000108d07547 */ /* 0x000fea000b800000 */
[----:B------:R-:W-:-:S04]  /*1340*/  UIADD3 UR4, UPT, UPT, UR9, -0x1, URZ ;  /* 0xffffffff09047890 */ /* 0x000fc8000fffe0ff */
[----:B------:R-:W-:-:S09]  /*1350*/  UISETP.GE.U32.AND UP0, UPT, UR4, 0x3, UPT ;  /* 0x000000030400788c */ /* 0x000fd2000bf06070 */
[----:B------:R-:W-:Y:S05]  /*1360*/  BRA.U !UP0, `(.L_x_38) ;  /* 0x0000000108587547 */ /* 0x000fea000b800000 */
[----:B------:R-:W0:Y:S01]  /*1370*/  LDC.64 R12, c[0x0][0x398] ;  /* 0x0000e600ff0c7b82 */ /* 0x000e220000000a00 */
[----:B------:R-:W-:Y:S02]  /*1380*/  IMAD.IADD R15, R24, 0x1, R27 ;  /* 0x00000001180f7824 */ /* 0x000fe400078e021b */
[----:B------:R-:W-:-:S05]  /*1390*/  IMAD R17, R27, R6, R25 ;  /* 0x000000061b117224 */ /* 0x000fca00078e0219 */
[----:B------:R-:W1:Y:S01]  /*13a0*/  LDC.64 R10, c[0x0][0x3a0] ;  /* 0x0000e800ff0a7b82 */ /* 0x000e620000000a00 */
[----:B0-----:R-:W-:-:S04]  /*13b0*/  IMAD.WIDE R12, R15, 0x8, R12 ;  /* 0x000000080f0c7825 */ /* 0x001fc800078e020c */
[----:B-1----:R-:W-:Y:S02]  /*13c0*/  IMAD.WIDE R10, R17, 0x8, R10 ;  /* 0x00000008110a7825 */ /* 0x002fe400078e020a */
[----:B------:R-:W2:Y:S04]  /*13d0*/  LDG.E.64 R16, desc[UR10][R12.64] ;  /* 0x0000000a0c107981 */ /* 0x000ea8000c1e1b00 */
[----:B------:R-:W2:Y:S01]  /*13e0*/  LDG.E.64 R22, desc[UR10][R10.64] ;  /* 0x0000000a0a167981 */ /* 0x000ea2000c1e1b00 */
[----:B------:R-:W-:-:S05]  /*13f0*/  IMAD.WIDE R14, R6, 0x8, R10 ;  /* 0x00000008060e7825 */ /* 0x000fca00078e020a */
[----:B------:R-:W3:Y:S01]  /*1400*/  LDG.E.64 R20, desc[UR10][R14.64] ;  /* 0x0000000a0e147981 */ /* 0x000ee2000c1e1b00 */
[----:B------:R-:W-:-:S03]  /*1410*/  IMAD.WIDE R28, R6, 0x8, R14 ;  /* 0x00000008061c7825 */ /* 0x000fc600078e020e */
[----:B------:R-:W3:Y:S04]  /*1420*/  LDG.E.64 R10, desc[UR10][R12.64+0x8] ;  /* 0x0000080a0c0a7981 */ /* 0x000ee8000c1e1b00 */
[----:B------:R-:W4:Y:S01]  /*1430*/  LDG.E.64 R14, desc[UR10][R28.64] ;  /* 0x0000000a1c0e7981 */ /* 0x000f22000c1e1b00 */
[----:B--2---:R-:W-:-:S03]  /*1440*/  DFMA R22, R16, R22, R18 ;  /* 0x000000161016722b */ /* 0x004fc60000000012 */
[----:B------:R-:W4:Y:S01]  /*1450*/  LDG.E.64 R18, desc[UR10][R12.64+0x10] ;  /* 0x0000100a0c127981 */ /* 0x000f22000c1e1b00 */
[----:B------:R-:W-:-:S03]  /*1460*/  IMAD.WIDE R16, R6, 0x8, R28 ;  /* 0x0000000806107825 */ /* 0x000fc600078e021c */
[----:B------:R-:W2:Y:S04]  /*1470*/  LDG.E.64 R28, desc[UR10][R12.64+0x18] ;  /* 0x0000180a0c1c7981 */ /* 0x000ea8000c1e1b00 */
[----:B------:R-:W2:Y:S01]  /*1480*/  LDG.E.64 R16, desc[UR10][R16.64] ;  /* 0x0000000a10107981 */ /* 0x000ea2000c1e1b00 */
[----:B---3--:R-:W-:Y:S01]  /*1490*/  DFMA R10, R10, R20, R22 ;  /* 0x000000140a0a722b */ /* 0x008fe20000000016 */
[----:B------:R-:W-:-:S07]  /*14a0*/  IADD3 R27, PT, PT, R27, 0x4, RZ ;  /* 0x000000041b1b7810 */ /* 0x000fce0007ffe0ff */
[----:B----4-:R-:W-:-:S08]  /*14b0*/  DFMA R18, R18, R14, R10 ;  /* 0x0000000e1212722b */ /* 0x010fd0000000000a */
[----:B--2---:R-:W-:-:S11]  /*14c0*/  DFMA R18, R28, R16, R18 ;  /* 0x000000101c12722b */ /* 0x004fd60000000012 */
.L_x_38:
[----:B------:R-:W-:-:S13]  /*14d0*/  LOP3.LUT P0, R10, R7, 0x3, RZ, 0xc0, !PT ;  /* 0x00000003070a7812 */ /* 0x000fda000780c0ff */
[----:B------:R-:W-:Y:S05]  /*14e0*/  @!P0 BRA `(.L_x_37) ;  /* 0x0000000000648947 */ /* 0x000fea0003800000 */
[----:B------:R-:W-:Y:S02]  /*14f0*/  ISETP.NE.AND P0, PT, R10, 0x1, PT ;  /* 0x000000010a00780c */ /* 0x000fe40003f05270 */
[----:B------:R-:W-:-:S11]  /*1500*/  LOP3.LUT P1, RZ, R7, 0x1, RZ, 0xc0, !PT ;  /* 0x0000000107ff7812 */ /* 0x000fd6000782c0ff */
[----:B------:R-:W0:Y:S01]  /*1510*/  @P0 LDC.64 R22, c[0x0][0x398] ;  /* 0x0000e600ff160b82 */ /* 0x000e220000000a00 */
[----:B------:R-:W-:Y:S01]  /*1520*/  @P0 IADD3 R7, PT, PT, R24, R27, RZ ;  /* 0x0000001b18070210 */ /* 0x000fe20007ffe0ff */
[C---:B------:R-:W-:Y:S02]  /*1530*/  @P0 IMAD R15, R27.reuse, R6, R25 ;  /* 0x000000061b0f0224 */ /* 0x040fe400078e0219 */
[----:B------:R-:W-:-:S04]  /*1540*/  @P0 VIADD R27, R27, 0x2 ;  /* 0x000000021b1b0836 */ /* 0x000fc80000000000 */
[----:B------:R-:W1:Y:S08]  /*1550*/  @P0 LDC.64 R28, c[0x0][0x3a0] ;  /* 0x0000e800ff1c0b82 */ /* 0x000e700000000a00 */
[----:B------:R-:W2:Y:S08]  /*1560*/  @P1 LDC.64 R12, c[0x0][0x398] ;  /* 0x0000e600ff0c1b82 */ /* 0x000eb00000000a00 */
[----:B------:R-:W3:Y:S01]  /*1570*/  @P1 LDC.64 R10, c[0x0][0x3a0] ;  /* 0x0000e800ff0a1b82 */ /* 0x000ee20000000a00 */
[----:B0-----:R-:W-:-:S05]  /*1580*/  @P0 IMAD.WIDE R22, R7, 0x8, R22 ;  /* 0x0000000807160825 */ /* 0x001fca00078e0216 */
[----:B------:R-:W4:Y:S01]  /*1590*/  @P0 LDG.E.64 R20, desc[UR10][R22.64] ;  /* 0x0000000a16140981 */ /* 0x000f22000c1e1b00 */
[----:B-1----:R-:W-:-:S05]  /*15a0*/  @P0 IMAD.WIDE R28, R15, 0x8, R28 ;  /* 0x000000080f1c0825 */ /* 0x002fca00078e021c */
[----:B------:R-:W4:Y:S01]  /*15b0*/  @P0 LDG.E.64 R16, desc[UR10][R28.64] ;  /* 0x0000000a1c100981 */ /* 0x000f22000c1e1b00 */
[----:B------:R-:W-:-:S04]  /*15c0*/  @P0 IMAD.WIDE R14, R6, 0x8, R28 ;  /* 0x00000008060e0825 */ /* 0x000fc800078e021c */
[----:B------:R-:W-:Y:S01]  /*15d0*/  @P1 IMAD R25, R27, R6, R25 ;  /* 0x000000061b191224 */ /* 0x000fe200078e0219 */
[----:B------:R-:W-:Y:S01]  /*15e0*/  @P1 IADD3 R27, PT, PT, R24, R27, RZ ;  /* 0x0000001b181b1210 */ /* 0x000fe20007ffe0ff */
[----:B------:R-:W5:Y:S04]  /*15f0*/  @P0 LDG.E.64 R6, desc[UR10][R22.64+0x8] ;  /* 0x0000080a16060981 */ /* 0x000f68000c1e1b00 */
[----:B------:R-:W5:Y:S01]  /*1600*/  @P0 LDG.E.64 R14, desc[UR10][R14.64] ;  /* 0x0000000a0e0e0981 */ /* 0x000f62000c1e1b00 */
[----:B--2---:R-:W-:-:S04]  /*1610*/  @P1 IMAD.WIDE R12, R27, 0x8, R12 ;  /* 0x000000081b0c1825 */ /* 0x004fc800078e020c */
[----:B---3--:R-:W-:Y:S02]  /*1620*/  @P1 IMAD.WIDE R10, R25, 0x8, R10 ;  /* 0x00000008190a1825 */ /* 0x008fe400078e020a */
[----:B------:R-:W2:Y:S04]  /*1630*/  @P1 LDG.E.64 R12, desc[UR10][R12.64] ;  /* 0x0000000a0c0c1981 */ /* 0x000ea8000c1e1b00 */
[----:B------:R-:W2:Y:S01]  /*1640*/  @P1 LDG.E.64 R10, desc[UR10][R10.64] ;  /* 0x0000000a0a0a1981 */ /* 0x000ea2000c1e1b00 */
[----:B----4-:R-:W-:-:S08]  /*1650*/  @P0 DFMA R16, R20, R16, R18 ;  /* 0x000000101410022b */ /* 0x010fd00000000012 */
[----:B-----5:R-:W-:-:S08]  /*1660*/  @P0 DFMA R18, R6, R14, R16 ;  /* 0x0000000e0612022b */ /* 0x020fd00000000010 */
[----:B--2---:R-:W-:-:S11]  /*1670*/  @P1 DFMA R18, R12, R10, R18 ;  /* 0x0000000a0c12122b */ /* 0x004fd60000000012 */
.L_x_37:
[----:B------:R-:W-:-:S05]  /*1680*/  IMAD.WIDE R6, R5, 0x8, R8 ;  /* 0x0000000805067825 */ /* 0x000fca00078e0208 */
[----:B------:R0:W-:Y:S02]  /*1690*/  STG.E.64 desc[UR10][R6.64], R18 ;  /* 0x0000001206007986 */ /* 0x0001e4000c101b0a */
.L_x_34:
[----:B------:R-:W-:Y:S05]  /*16a0*/  BSYNC.RECONVERGENT B0 ;  /* 0x0000000000007941 */ /* 0x000fea0003800200 */
.L_x_33:
[----:B------:R-:W1:Y:S01]  /*16b0*/  LDCU UR4, c[0x0][0x384] ;  /* 0x00007080ff0477ac */ /* 0x000e620008000800 */
[----:B------:R-:W-:-:S04]  /*16c0*/  IADD3 R4, PT, PT, R4, 0x1, RZ ;  /* 0x0000000104047810 */ /* 0x000fc80007ffe0ff */
[----:B-1----:R-:W-:-:S13]  /*16d0*/  ISETP.NE.AND P0, PT, R4, UR4, PT ;  /* 0x0000000404007c0c */ /* 0x002fda000bf05270 */
[----:B------:R-:W-:Y:S05]  /*16e0*/  @!P0 EXIT ;  /* 0x000000000000894d */ /* 0x000fea0003800000 */
[----:B------:R-:W-:Y:S05]  /*16f0*/  BRA `(.L_x_39) ;  /* 0xfffffff400b87947 */ /* 0x000fea000383ffff */
.L_x_32:
[C---:B------:R-:W-:Y:S01]  /*1700*/  ISETP.GE.U32.AND P1, PT, R5.reuse, 0x4, PT ;  /* 0x000000040500780c */ /* 0x040fe20003f26070 */
[----:B------:R-:W-:Y:S01]  /*1710*/  IMAD.MOV.U32 R2, RZ, RZ, RZ ;  /* 0x000000ffff027224 */ /* 0x000fe200078e00ff */
[----:B------:R-:W-:-:S04]  /*1720*/  LOP3.LUT R10, R5, 0x3, RZ, 0xc0, !PT ;  /* 0x00000003050a7812 */ /* 0x000fc800078ec0ff */
[----:B------:R-:W-:-:S07]  /*1730*/  ISETP.NE.AND P0, PT, R10, RZ, PT ;  /* 0x000000ff0a00720c */ /* 0x000fce0003f05270 */
[----:B------:R-:W-:Y:S06]  /*1740*/  @!P1 BRA `(.L_x_40) ;  /* 0x0000000000489947 */ /* 0x000fec0003800000 */
[----:B------:R-:W-:Y:S02]  /*1750*/  LOP3.LUT R2, R5, 0x7ffffffc, RZ, 0xc0, !PT ;  /* 0x7ffffffc05027812 */ /* 0x000fe400078ec0ff */
[----:B------:R-:W-:-:S07]  /*1760*/  MOV R6, RZ ;  /* 0x000000ff00067202 */ /* 0x000fce0000000f00 */
.L_x_41:
[C---:B-1----:R-:W-:Y:S01]  /*1770*/  LEA R13, R6.reuse, R3, 0x7 ;  /* 0x00000003060d7211 */ /* 0x042fe200078e38ff */
[----:B------:R-:W-:-:S03]  /*1780*/  VIADD R6, R6, 0x4 ;  /* 0x0000000406067836 */ /* 0x000fc60000000000 */
[C---:B------:R-:W-:Y:S01]  /*1790*/  IADD3 R7, PT, PT, R13.reuse, 0x100, RZ ;  /* 0x000001000d077810 */ /* 0x040fe20007ffe0ff */
[C---:B------:R-:W-:Y:S01]  /*17a0*/  VIADD R5, R13.reuse, 0x80 ;  /* 0x000000800d057836 */ /* 0x040fe20000000000 */
[----:B------:R-:W-:Y:S02]  /*17b0*/  IADD3 R11, PT, PT, R13, 0x180, RZ ;  /* 0x000001800d0b7810 */ /* 0x000fe40007ffe0ff */
[-C--:B------:R-:W-:Y:S02]  /*17c0*/  ISETP.GE.AND P3, PT, R7, R0.reuse, PT ;  /* 0x000000000700720c */ /* 0x080fe40003f66270 */
[-C--:B------:R-:W-:Y:S01]  /*17d0*/  ISETP.GE.AND P2, PT, R5, R0.reuse, PT ;  /* 0x000000000500720c */ /* 0x080fe20003f46270 */
[----:B------:R-:W-:Y:S01]  /*17e0*/  IMAD.WIDE R4, R13, 0x8, R8 ;  /* 0x000000080d047825 */ /* 0x000fe200078e0208 */
[-C--:B------:R-:W-:Y:S02]  /*17f0*/  ISETP.GE.AND P4, PT, R11, R0.reuse, PT ;  /* 0x000000000b00720c */ /* 0x080fe40003f86270 */
[----:B------:R-:W-:-:S07]  /*1800*/  ISETP.GE.AND P1, PT, R13, R0, PT ;  /* 0x000000000d00720c */ /* 0x000fce0003f26270 */
[----:B------:R0:W-:Y:S04]  /*1810*/  @!P3 STG.E.64 desc[UR10][R4.64+0x800], RZ ;  /* 0x000800ff0400b986 */ /* 0x0001e8000c101b0a */
[----:B------:R0:W-:Y:S04]  /*1820*/  @!P2 STG.E.64 desc[UR10][R4.64+0x400], RZ ;  /* 0x000400ff0400a986 */ /* 0x0001e8000c101b0a */
[----:B------:R0:W-:Y:S04]  /*1830*/  @!P4 STG.E.64 desc[UR10][R4.64+0xc00], RZ ;  /* 0x000c00ff0400c986 */ /* 0x0001e8000c101b0a */
[----:B------:R0:W-:Y:S01]  /*1840*/  @!P1 STG.E.64 desc[UR10][R4.64], RZ ;  /* 0x000000ff04009986 */ /* 0x0001e2000c101b0a */
[----:B------:R-:W-:-:S13]  /*1850*/  ISETP.NE.AND P1, PT, R6, R2, PT ;  /* 0x000000020600720c */ /* 0x000fda0003f25270 */
[----:B0-----:R-:W-:Y:S05]  /*1860*/  @P1 BRA `(.L_x_41) ;  /* 0xfffffffc00c01947 */ /* 0x001fea000383ffff */
.L_x_40:
[----:B------:R-:W-:Y:S05]  /*1870*/  @!P0 EXIT ;  /* 0x000000000000894d */ /* 0x000fea0003800000 */
[----:B------:R-:W-:-:S05]  /*1880*/  UMOV UR4, URZ ;  /* 0x000000ff00047c82 */ /* 0x000fca0008000000 */
.L_x_42:
[----:B-1----:R-:W-:Y:S01]  /*1890*/  LEA R5, R2, R3, 0x7 ;  /* 0x0000000302057211 */ /* 0x002fe200078e38ff */
[----:B------:R-:W-:-:S03]  /*18a0*/  UIADD3 UR4, UPT, UPT, UR4, 0x1, URZ ;  /* 0x0000000104047890 */ /* 0x000fc6000fffe0ff */
[----:B------:R-:W-:-:S13]  /*18b0*/  ISETP.GE.AND P0, PT, R5, R0, PT ;  /* 0x000000000500720c */ /* 0x000fda0003f06270 */
[----:B------:R-:W-:-:S05]  /*18c0*/  @!P0 IMAD.WIDE R4, R5, 0x8, R8 ;  /* 0x0000000805048825 */ /* 0x000fca00078e0208 */
[----:B------:R0:W-:Y:S01]  /*18d0*/  @!P0 STG.E.64 desc[UR10][R4.64], RZ ;  /* 0x000000ff04008986 */ /* 0x0001e2000c101b0a */
[----:B------:R-:W-:-:S13]  /*18e0*/  ISETP.NE.AND P0, PT, R10, UR4, PT ;  /* 0x000000040a007c0c */ /* 0x000fda000bf05270 */
[----:B0-----:R-:W-:Y:S05]  /*18f0*/  @!P0 EXIT ;  /* 0x000000000000894d */ /* 0x001fea0003800000 */
[----:B------:R-:W-:Y:S01]  /*1900*/  IADD3 R2, PT, PT, R2, 0x1, RZ ;  /* 0x0000000102027810 */ /* 0x000fe20007ffe0ff */
[----:B------:R-:W-:Y:S06]  /*1910*/  BRA `(.L_x_42) ;  /* 0xfffffffc00dc7947 */ /* 0x000fec000383ffff */
.L_x_43:
        /* <DEDUP_REMOVED lines=14> */
.L_x_48:


//--------------------- .text._ZN3cub18CUB_300001_SM_10006detail8for_each13static_kernelINS2_12policy_hub_t12policy_500_tEmN6thrust24THRUST_300001_SM_1000_NS8cuda_cub20__uninitialized_fill7functorINS7_10device_ptrIdEEdEEEEvT0_T1_ --------------------------
	.section	.text._ZN3cub18CUB_300001_SM_10006detail8for_each13static_kernelINS2_12policy_hub_t12policy_500_tEmN6thrust24THRUST_300001_SM_1000_NS8cuda_cub20__uninitialized_fill7functorINS7_10device_ptrIdEEdEEEEvT0_T1_,"ax",@progbits
	.align	128
        .global         _ZN3cub18CUB_300001_SM_10006detail8for_each13static_kernelINS2_12policy_hub_t12policy_500_tEmN6thrust24THRUST_300001_SM_1000_NS8cuda_cub20__uninitialized_fill7functorINS7_10device_ptrIdEEdEEEEvT0_T1_
        .type           _ZN3cub18CUB_300001_SM_10006detail8for_each13static_kernelINS2_12policy_hub_t12policy_500_tEmN6thrust24THRUST_300001_SM_1000_NS8cuda_cub20__uninitialized_fill7functorINS7_10device_ptrIdEEdEEEEvT0_T1_,@function
        .size           _ZN3cub18CUB_300001_SM_10006detail8for_each13static_kernelINS2_12policy_hub_t12policy_500_tEmN6thrust24THRUST_300001_SM_1000_NS8cuda_cub20__uninitialized_fill7functorINS7_10device_ptrIdEEdEEEEvT0_T1_,(.L_x_49 - _ZN3cub18CUB_300001_SM_10006detail8for_each13static_kernelINS2_12policy_hub_t12policy_500_tEmN6thrust24THRUST_300001_SM_1000_NS8cuda_cub20__uninitialized_fill7functorINS7_10device_ptrIdEEdEEEEvT0_T1_)
        .other          _ZN3cub18CUB_300001_SM_10006detail8for_each13static_kernelINS2_12policy_hub_t12policy_500_tEmN6thrust24THRUST_300001_SM_1000_NS8cuda_cub20__uninitialized_fill7functorINS7_10device_ptrIdEEdEEEEvT0_T1_,@"STO_CUDA_ENTRY STV_DEFAULT"
_ZN3cub18CUB_300001_SM_10006detail8for_each13static_kernelINS2_12policy_hub_t12policy_500_tEmN6thrust24THRUST_300001_SM_1000_NS8cuda_cub20__uninitialized_fill7functorINS7_10device_ptrIdEEdEEEEvT0_T1_:
.text._ZN3cub18CUB_300001_SM_10006detail8for_each13static_kernelINS2_12policy_hub_t12policy_500_tEmN6thrust24THRUST_300001_SM_1000_NS8cuda_cub20__uninitialized_fill7functorINS7_10device_ptrIdEEdEEEEvT0_T1_:
[----:B------:R-:W-:Y:S08]  /*0000*/  LDC R1, c[0x0][0x37c] ;  /* 0x0000df00ff017b82 */ /* 0x000ff00000000800 */
[----:B------:R-:W0:Y:S01]  /*0010*/  S2UR UR4, SR_CTAID.X ;  /* 0x00000000000479c3 */ /* 0x000e220000002500 */
[----:B------:R-:W1:Y:S01]  /*0020*/  LDCU.64 UR6, c[0x0][0x380] ;  /* 0x00007000ff0677ac */ /* 0x000e620008000a00 */
[----:B------:R-:W2:Y:S01]  /*0030*/  LDCU.64 UR8, c[0x0][0x358] ;  /* 0x00006b00ff0877ac */ /* 0x000ea20008000a00 */
[----:B0-----:R-:W-:-:S04]  /*0040*/  UIMAD.WIDE.U32 UR4, UR4, 0x200, URZ ;  /* 0x00000200040478a5 */ /* 0x001fc8000f8e00ff */
[----:B-1----:R-:W-:-:S04]  /*0050*/  UIADD3 UR6, UP0, UPT, -UR4, UR6, URZ ;  /* 0x0000000604067290 */ /* 0x002fc8000ff1e1ff */
[----:B------:R-:W-:Y:S02]  /*0060*/  UIADD3.X UR7, UPT, UPT, ~UR5, UR7, URZ, UP0, !UPT ;  /* 0x0000000705077290 */ /* 0x000fe400087fe5ff */
[----:B------:R-:W-:-:S04]  /*0070*/  UISETP.GE.U32.AND UP0, UPT, UR6, 0x200, UPT ;  /* 0x000002000600788c */ /* 0x000fc8000bf06070 */
[----:B------:R-:W-:-:S09]  /*0080*/  UISETP.GE.U32.AND.EX UP0, UPT, UR7, URZ, UPT, UP0 ;  /* 0x000000ff0700728c */ /* 0x000fd2000bf06100 */
[----:B--2---:R-:W-:Y:S05]  /*0090*/  BRA.U !UP0, `(.L_x_44) ;  /* 0x0000000108287547 */ /* 0x004fea000b800000 */
[----:B------:R-:W0:Y:S01]  /*00a0*/  S2R R0, SR_TID.X ;  /* 0x0000000000007919 */ /* 0x000e220000002100 */
[----:B------:R-:W1:Y:S01]  /*00b0*/  LDCU.64 UR6, c[0x0][0x388] ;  /* 0x00007100ff0677ac */ /* 0x000e620008000a00 */
[----:B------:R-:W2:Y:S01]  /*00c0*/  LDC.64 R4, c[0x0][0x390] ;  /* 0x0000e400ff047b82 */ /* 0x000ea20000000a00 */
[----:B0-----:R-:W-:-:S05]  /*00d0*/  IADD3 R0, P0, PT, R0, UR4, RZ ;  /* 0x0000000400007c10 */ /* 0x001fca000ff1e0ff */
[----:B------:R-:W-:Y:S01]  /*00e0*/  IMAD.X R3, RZ, RZ, UR5, P0 ;  /* 0x00000005ff037e24 */ /* 0x000fe200080e06ff */
[----:B-1----:R-:W-:-:S04]  /*00f0*/  LEA R2, P0, R0, UR6, 0x3 ;  /* 0x0000000600027c11 */ /* 0x002fc8000f8018ff */
[----:B------:R-:W-:-:S05]  /*0100*/  LEA.HI.X R3, R0, UR7, R3, 0x3, P0 ;  /* 0x0000000700037c11 */ /* 0x000fca00080f1c03 */
[----:B--2---:R-:W-:Y:S04]  /*0110*/  STG.E.64 desc[UR8][R2.64], R4 ;  /* 0x0000000402007986 */ /* 0x004fe8000c101b08 */
[----:B------:R-:W-:Y:S01]  /*0120*/  STG.E.64 desc[UR8][R2.64+0x800], R4 ;  /* 0x0008000402007986 */ /* 0x000fe2000c101b08 */
[----:B------:R-:W-:Y:S05]  /*0130*/  EXIT ;  /* 0x000000000000794d */ /* 0x000fea0003800000 */
.L_x_44:
[----:B------:R-:W0:Y:S01]  /*0140*/  S2R R0, SR_TID.X ;  /* 0x0000000000007919 */ /* 0x000e220000002100 */
[----:B------:R-:W-:Y:S01]  /*0150*/  IMAD.U32 R2, RZ, RZ, UR7 ;  /* 0x00000007ff027e24 */ /* 0x000fe2000f8e00ff */
[----:B------:R-:W1:Y:S01]  /*0160*/  LDCU.64 UR10, c[0x0][0x388] ;  /* 0x00007100ff0a77ac */ /* 0x000e620008000a00 */
[----:B------:R-:W-:Y:S01]  /*0170*/  IMAD.U32 R6, RZ, RZ, UR7 ;  /* 0x00000007ff067e24 */ /* 0x000fe2000f8e00ff */
[----:B0-----:R-:W-:-:S04]  /*0180*/  ISETP.LT.U32.AND P0, PT, R0, UR6, PT ;  /* 0x0000000600007c0c */ /* 0x001fc8000bf01070 */
[----:B------:R-:W-:Y:S01]  /*0190*/  ISETP.GT.U32.AND.EX P0, PT, R2, RZ, PT, P0 ;  /* 0x000000ff0200720c */ /* 0x000fe20003f04100 */
[C---:B------:R-:W-:Y:S01]  /*01a0*/  VIADD R2, R0.reuse, 0x100 ;  /* 0x0000010000027836 */ /* 0x040fe20000000000 */
[----:B------:R-:W-:-:S04]  /*01b0*/  IADD3 R0, P2, PT, R0, UR4, RZ ;  /* 0x0000000400007c10 */ /* 0x000fc8000ff5e0ff */
[----:B------:R-:W-:Y:S01]  /*01c0*/  ISETP.LT.U32.AND P1, PT, R2, UR6, PT ;  /* 0x0000000602007c0c */ /* 0x000fe2000bf21070 */
[----:B------:R-:W-:Y:S01]  /*01d0*/  IMAD.X R3, RZ, RZ, UR5, P2 ;  /* 0x00000005ff037e24 */ /* 0x000fe200090e06ff */
[----:B-1----:R-:W-:Y:S02]  /*01e0*/  LEA R2, P2, R0, UR10, 0x3 ;  /* 0x0000000a00027c11 */ /* 0x002fe4000f8418ff */
[----:B------:R-:W-:Y:S02]  /*01f0*/  ISETP.GT.U32.AND.EX P1, PT, R6, RZ, PT, P1 ;  /* 0x000000ff0600720c */ /* 0x000fe40003f24110 */
[----:B------:R-:W-:Y:S01]  /*0200*/  LEA.HI.X R3, R0, UR11, R3, 0x3, P2 ;  /* 0x0000000b00037c11 */ /* 0x000fe200090f1c03 */
[----:B------:R-:W0:Y:S04]  /*0210*/  @P0 LDC.64 R4, c[0x0][0x390] ;  /* 0x0000e400ff040b82 */ /* 0x000e280000000a00 */
[----:B0-----:R0:W-:Y:S06]  /*0220*/  @P0 STG.E.64 desc[UR8][R2.64], R4 ;  /* 0x0000000402000986 */ /* 0x0011ec000c101b08 */
[----:B------:R-:W-:Y:S05]  /*0230*/  @!P1 EXIT ;  /* 0x000000000000994d */ /* 0x000fea0003800000 */
[----:B0-----:R-:W0:Y:S02]  /*0240*/  LDC.64 R4, c[0x0][0x390] ;  /* 0x0000e400ff047b82 */ /* 0x001e240000000a00 */
[----:B0-----:R-:W-:Y:S01]  /*0250*/  STG.E.64 desc[UR8][R2.64+0x800], R4 ;  /* 0x0008000402007986 */ /* 0x001fe2000c101b08 */
[----:B------:R-:W-:Y:S05]  /*0260*/  EXIT ;  /* 0x000000000000794d */ /* 0x000fea0003800000 */
.L_x_45:
        /* <DEDUP_REMOVED lines=9> */
.L_x_49:


//--------------------- .text._ZN3cub18CUB_300001_SM_10006detail11EmptyKernelIvEEvv --------------------------
	.section	.text._ZN3cub18CUB_300001_SM_10006detail11EmptyKernelIvEEvv,"ax",@progbits
	.align	128
        .global         _ZN3cub18CUB_300001_SM_10006detail11EmptyKernelIvEEvv
        .type           _ZN3cub18CUB_300001_SM_10006detail11EmptyKernelIvEEvv,@function
        .size           _ZN3cub18CUB_300001_SM_10006detail11EmptyKernelIvEEvv,(.L_x_50 - _ZN3cub18CUB_300001_SM_10006detail11EmptyKernelIvEEvv)
        .other          _ZN3cub18CUB_300001_SM_10006detail11EmptyKernelIvEEvv,@"STO_CUDA_ENTRY STV_DEFAULT"
_ZN3cub18CUB_300001_SM_10006detail11EmptyKernelIvEEvv:
.text._ZN3cub18CUB_300001_SM_10006detail11EmptyKernelIvEEvv:
[----:B------:R-:W-:Y:S01]  /*0000*/  LDC R1, c[0x0][0x37c] ;  /* 0x0000df00ff017b82 */ /* 0x000fe20000000800 */
[----:B------:R-:W-:Y:S05]  /*0010*/  EXIT ;  /* 0x000000000000794d */ /* 0x000fea0003800000 */
.L_x_46:
        /* <DEDUP_REMOVED lines=14> */
.L_x_50:


//--------------------- .nv.shared.reserved.0     --------------------------
	.section	.nv.shared.reserved.0,"aw",@nobits
	.weak		__nv_reservedSMEM_offset_0_alias
	.size		__nv_reservedSMEM_offset_0_alias, 0, 64
	.other		__nv_reservedSMEM_offset_0_alias,@"STO_CUDA_RESERVED_SHARED STV_DEFAULT"
__nv_reservedSMEM_offset_0_alias:
	.zero		0
	.zero		64


//--------------------- .nv.global                --------------------------
	.section	.nv.global,"aw",@nobits
.nv.global:
	.type		_ZN34_INTERNAL_1f45829c_4_k_cu_ad6007dd6thrust24THRUST_300001_SM_1000_NS12placeholders2_8E,@object
	.size		_ZN34_INTERNAL_1f45829c_4_k_cu_ad6007dd6thrust24THRUST_300001_SM_1000_NS12placeholders2_8E,(_ZN34_INTERNAL_1f45829c_4_k_cu_ad6007dd4cuda3std3__436_GLOBAL__N__1f45829c_4_k_cu_ad6007dd6ignoreE - _ZN34_INTERNAL_1f45829c_4_k_cu_ad6007dd6thrust24THRUST_300001_SM_1000_NS12placeholders2_8E)
_ZN34_INTERNAL_1f45829c_4_k_cu_ad6007dd6thrust24THRUST_300001_SM_1000_NS12placeholders2_8E:
	.zero		1
	.type		_ZN34_INTERNAL_1f45829c_4_k_cu_ad6007dd4cuda3std3__436_GLOBAL__N__1f45829c_4_k_cu_ad6007dd6ignoreE,@object
	.size		_ZN34_INTERNAL_1f45829c_4_k_cu_ad6007dd4cuda3std3__436_GLOBAL__N__1f45829c_4_k_cu_ad6007dd6ignoreE,(_ZN34_INTERNAL_1f45829c_4_k_cu_ad6007dd4cuda3std6ranges3__45__cpo4dataE - _ZN34_INTERNAL_1f45829c_4_k_cu_ad6007dd4cuda3std3__436_GLOBAL__N__1f45829c_4_k_cu_ad6007dd6ignoreE)
_ZN34_INTERNAL_1f45829c_4_k_cu_ad6007dd4cuda3std3__436_GLOBAL__N__1f45829c_4_k_cu_ad6007dd6ignoreE:
	.zero		1
	.type		_ZN34_INTERNAL_1f45829c_4_k_cu_ad6007dd4cuda3std6ranges3__45__cpo4dataE,@object
	.size		_ZN34_INTERNAL_1f45829c_4_k_cu_ad6007dd4cuda3std6ranges3__45__cpo4dataE,(_ZN34_INTERNAL_1f45829c_4_k_cu_ad6007dd6thrust24THRUST_300001_SM_1000_NS6system3cpp3parE - _ZN34_INTERNAL_1f45829c_4_k_cu_ad6007dd4cuda3std6ranges3__45__cpo4dataE)
_ZN34_INTERNAL_1f45829c_4_k_cu_ad6007dd4cuda3std6ranges3__45__cpo4dataE:
	.zero		1
	.type		_ZN34_INTERNAL_1f45829c_4_k_cu_ad6007dd6thrust24THRUST_300001_SM_1000_NS6system3cpp3parE,@object
	.size		_ZN34_INTERNAL_1f45829c_4_k_cu_ad6007dd6thrust24THRUST_300001_SM_1000_NS6system3cpp3parE,(_ZN34_INTERNAL_1f45829c_4_k_cu_ad6007dd4cuda3std3__45__cpo5beginE - _ZN34_INTERNAL_1f45829c_4_k_cu_ad6007dd6thrust24THRUST_300001_SM_1000_NS6system3cpp3parE)
_ZN34_INTERNAL_1f45829c_4_k_cu_ad6007dd6thrust24THRUST_300001_SM_1000_NS6system3cpp3parE:
	.zero		1
	.type		_ZN34_INTERNAL_1f45829c_4_k_cu_ad6007dd4cuda3std3__45__cpo5beginE,@object
	.size		_ZN34_INTERNAL_1f45829c_4_k_cu_ad6007dd4cuda3std3__45__cpo5beginE,(_ZN34_INTERNAL_1f45829c_4_k_cu_ad6007dd4cuda3std6ranges3__45__cpo5beginE - _ZN34_INTERNAL_1f45829c_4_k_cu_ad6007dd4cuda3std3__45__cpo5beginE)
_ZN34_INTERNAL_1f45829c_4_k_cu_ad6007dd4cuda3std3__45__cpo5beginE:
	.zero		1
	.type		_ZN34_INTERNAL_1f45829c_4_k_cu_ad6007dd4cuda3std6ranges3__45__cpo5beginE,@object
	.size		_ZN34_INTERNAL_1f45829c_4_k_cu_ad6007dd4cuda3std6ranges3__45__cpo5beginE,(_ZN34_INTERNAL_1f45829c_4_k_cu_ad6007dd6thrust24THRUST_300001_SM_1000_NS6deviceE - _ZN34_INTERNAL_1f45829c_4_k_cu_ad6007dd4cuda3std6ranges3__45__cpo5beginE)
_ZN34_INTERNAL_1f45829c_4_k_cu_ad6007dd4cuda3std6ranges3__45__cpo5beginE:
	.zero		1
	.type		_ZN34_INTERNAL_1f45829c_4_k_cu_ad6007dd6thrust24THRUST_300001_SM_1000_NS6deviceE,@object
	.size		_ZN34_INTERNAL_1f45829c_4_k_cu_ad6007dd6thrust24THRUST_300001_SM_1000_NS6deviceE,(_ZN34_INTERNAL_1f45829c_4_k_cu_ad6007dd4cuda3std3__47nulloptE - _ZN34_INTERNAL_1f45829c_4_k_cu_ad6007dd6thrust24THRUST_300001_SM_1000_NS6deviceE)
_ZN34_INTERNAL_1f45829c_4_k_cu_ad6007dd6thrust24THRUST_300001_SM_1000_NS6deviceE:
	.zero		1
	.type		_ZN34_INTERNAL_1f45829c_4_k_cu_ad6007dd4cuda3std3__47nulloptE,@object
	.size		_ZN34_INTERNAL_1f45829c_4_k_cu_ad6007dd4cuda3std3__47nulloptE,(_ZN34_INTERNAL_1f45829c_4_k_cu_ad6007dd4cuda3std6ranges3__45__cpo8distanceE - _ZN34_INTERNAL_1f45829c_4_k_cu_ad6007dd4cuda3std3__47nulloptE)
_ZN34_INTERNAL_1f45829c_4_k_cu_ad6007dd4cuda3std3__47nulloptE:
	.zero		1
	.type		_ZN34_INTERNAL_1f45829c_4_k_cu_ad6007dd4cuda3std6ranges3__45__cpo8distanceE,@object
	.size		_ZN34_INTERNAL_1f45829c_4_k_cu_ad6007dd4cuda3std6ranges3__45__cpo8distanceE,(_ZN34_INTERNAL_1f45829c_4_k_cu_ad6007dd6thrust24THRUST_300001_SM_1000_NS12placeholders2_4E - _ZN34_INTERNAL_1f45829c_4_k_cu_ad6007dd4cuda3std6ranges3__45__cpo8distanceE)
_ZN34_INTERNAL_1f45829c_4_k_cu_ad6007dd4cuda3std6ranges3__45__cpo8distanceE:
	.zero		1
	.type		_ZN34_INTERNAL_1f45829c_4_k_cu_ad6007dd6thrust24THRUST_300001_SM_1000_NS12placeholders2_4E,@object
	.size		_ZN34_INTERNAL_1f45829c_4_k_cu_ad6007dd6thrust24THRUST_300001_SM_1000_NS12placeholders2_4E,(_ZN34_INTERNAL_1f45829c_4_k_cu_ad6007dd4cuda3std3__45__cpo6rbeginE - _ZN34_INTERNAL_1f45829c_4_k_cu_ad6007dd6thrust24THRUST_300001_SM_1000_NS12placeholders2_4E)
_ZN34_INTERNAL_1f45829c_4_k_cu_ad6007dd6thrust24THRUST_300001_SM_1000_NS12placeholders2_4E:
	.zero		1
	.type		_ZN34_INTERNAL_1f45829c_4_k_cu_ad6007dd4cuda3std3__45__cpo6rbeginE,@object
	.size		_ZN34_INTERNAL_1f45829c_4_k_cu_ad6007dd4cuda3std3__45__cpo6rbeginE,(_ZN34_INTERNAL_1f45829c_4_k_cu_ad6007dd4cuda3std6ranges3__45__cpo7advanceE - _ZN34_INTERNAL_1f45829c_4_k_cu_ad6007dd4cuda3std3__45__cpo6rbeginE)
_ZN34_INTERNAL_1f45829c_4_k_cu_ad6007dd4cuda3std3__45__cpo6rbeginE:
	.zero		1
	.type		_ZN34_INTERNAL_1f45829c_4_k_cu_ad6007dd4cuda3std6ranges3__45__cpo7advanceE,@object
	.size		_ZN34_INTERNAL_1f45829c_4_k_cu_ad6007dd4cuda3std6ranges3__45__cpo7advanceE,(_ZN34_INTERNAL_1f45829c_4_k_cu_ad6007dd6thrust24THRUST_300001_SM_1000_NS12placeholders3_10E - _ZN34_INTERNAL_1f45829c_4_k_cu_ad6007dd4cuda3std6ranges3__45__cpo7advanceE)
_ZN34_INTERNAL_1f45829c_4_k_cu_ad6007dd4cuda3std6ranges3__45__cpo7advanceE:
	.zero		1
	.type		_ZN34_INTERNAL_1f45829c_4_k_cu_ad6007dd6thrust24THRUST_300001_SM_1000_NS12placeholders3_10E,@object
	.size		_ZN34_INTERNAL_1f45829c_4_k_cu_ad6007dd6thrust24THRUST_300001_SM_1000_NS12placeholders3_10E,(_ZN34_INTERNAL_1f45829c_4_k_cu_ad6007dd4cuda3std3__48in_placeE - _ZN34_INTERNAL_1f45829c_4_k_cu_ad6007dd6thrust24THRUST_300001_SM_1000_NS12placeholders3_10E)
_ZN34_INTERNAL_1f45829c_4_k_cu_ad6007dd6thrust24THRUST_300001_SM_1000_NS12placeholders3_10E:
	.zero		1
	.type		_ZN34_INTERNAL_1f45829c_4_k_cu_ad6007dd4cuda3std3__48in_placeE,@object
	.size		_ZN34_INTERNAL_1f45829c_4_k_cu_ad6007dd4cuda3std3__48in_placeE,(_ZN34_INTERNAL_1f45829c_4_k_cu_ad6007dd4cuda3std6ranges3__45__cpo4sizeE - _ZN34_INTERNAL_1f45829c_4_k_cu_ad6007dd4cuda3std3__48in_placeE)
_ZN34_INTERNAL_1f45829c_4_k_cu_ad6007dd4cuda3std3__48in_placeE:
	.zero		1
	.type		_ZN34_INTERNAL_1f45829c_4_k_cu_ad6007dd4cuda3std6ranges3__45__cpo4sizeE,@object
	.size		_ZN34_INTERNAL_1f45829c_4_k_cu_ad6007dd4cuda3std6ranges3__45__cpo4sizeE,(_ZN34_INTERNAL_1f45829c_4_k_cu_ad6007dd6thrust24THRUST_300001_SM_1000_NS12placeholders2_2E - _ZN34_INTERNAL_1f45829c_4_k_cu_ad6007dd4cuda3std6ranges3__45__cpo4sizeE)
_ZN34_INTERNAL_1f45829c_4_k_cu_ad6007dd4cuda3std6ranges3__45__cpo4sizeE:
	.zero		1
	.type		_ZN34_INTERNAL_1f45829c_4_k_cu_ad6007dd6thrust24THRUST_300001_SM_1000_NS12placeholders2_2E,@object
	.size		_ZN34_INTERNAL_1f45829c_4_k_cu_ad6007dd6thrust24THRUST_300001_SM_1000_NS12placeholders2_2E,(_ZN34_INTERNAL_1f45829c_4_k_cu_ad6007dd4cuda3std3__45__cpo6cbeginE - _ZN34_INTERNAL_1f45829c_4_k_cu_ad6007dd6thrust24THRUST_300001_SM_1000_NS12placeholders2_2E)
_ZN34_INTERNAL_1f45829c_4_k_cu_ad6007dd6thrust24THRUST_300001_SM_1000_NS12placeholders2_2E:
	.zero		1
	.type		_ZN34_INTERNAL_1f45829c_4_k_cu_ad6007dd4cuda3std3__45__cpo6cbeginE,@object
	.size		_ZN34_INTERNAL_1f45829c_4_k_cu_ad6007dd4cuda3std3__45__cpo6cbeginE,(_ZN34_INTERNAL_1f45829c_4_k_cu_ad6007dd4cuda3std6ranges3__45__cpo6cbeginE - _ZN34_INTERNAL_1f45829c_4_k_cu_ad6007dd4cuda3std3__45__cpo6cbeginE)
_ZN34_INTERNAL_1f45829c_4_k_cu_ad6007dd4cuda3std3__45__cpo6cbeginE:
	.zero		1
	.type		_ZN34_INTERNAL_1f45829c_4_k_cu_ad6007dd4cuda3std6ranges3__45__cpo6cbeginE,@object
	.size		_ZN34_INTERNAL_1f45829c_4_k_cu_ad6007dd4cuda3std6ranges3__45__cpo6cbeginE,(_ZN34_INTERNAL_1f45829c_4_k_cu_ad6007dd6thrust24THRUST_300001_SM_1000_NS12placeholders2_6E - _ZN34_INTERNAL_1f45829c_4_k_cu_ad6007dd4cuda3std6ranges3__45__cpo6cbeginE)
_ZN34_INTERNAL_1f45829c_4_k_cu_ad6007dd4cuda3std6ranges3__45__cpo6cbeginE:
	.zero		1
	.type		_ZN34_INTERNAL_1f45829c_4_k_cu_ad6007dd6thrust24THRUST_300001_SM_1000_NS12placeholders2_6E,@object
	.size		_ZN34_INTERNAL_1f45829c_4_k_cu_ad6007dd6thrust24THRUST_300001_SM_1000_NS12placeholders2_6E,(_ZN34_INTERNAL_1f45829c_4_k_cu_ad6007dd4cuda3std3__45__cpo7crbeginE - _ZN34_INTERNAL_1f45829c_4_k_cu_ad6007dd6thrust24THRUST_300001_SM_1000_NS12placeholders2_6E)
_ZN34_INTERNAL_1f45829c_4_k_cu_ad6007dd6thrust24THRUST_300001_SM_1000_NS12placeholders2_6E:
	.zero		1
	.type		_ZN34_INTERNAL_1f45829c_4_k_cu_ad6007dd4cuda3std3__45__cpo7crbeginE,@object
	.size		_ZN34_INTERNAL_1f45829c_4_k_cu_ad6007dd4cuda3std3__45__cpo7crbeginE,(_ZN34_INTERNAL_1f45829c_4_k_cu_ad6007dd4cuda3std6ranges3__45__cpo4nextE - _ZN34_INTERNAL_1f45829c_4_k_cu_ad6007dd4cuda3std3__45__cpo7crbeginE)
_ZN34_INTERNAL_1f45829c_4_k_cu_ad6007dd4cuda3std3__45__cpo7crbeginE:
	.zero		1
	.type		_ZN34_INTERNAL_1f45829c_4_k_cu_ad6007dd4cuda3std6ranges3__45__cpo4nextE,@object
	.size		_ZN34_INTERNAL_1f45829c_4_k_cu_ad6007dd4cuda3std6ranges3__45__cpo4nextE,(_ZN34_INTERNAL_1f45829c_4_k_cu_ad6007dd4cuda3std6ranges3__45__cpo4swapE - _ZN34_INTERNAL_1f45829c_4_k_cu_ad6007dd4cuda3std6ranges3__45__cpo4nextE)
_ZN34_INTERNAL_1f45829c_4_k_cu_ad6007dd4cuda3std6ranges3__45__cpo4nextE:
	.zero		1
	.type		_ZN34_INTERNAL_1f45829c_4_k_cu_ad6007dd4cuda3std6ranges3__45__cpo4swapE,@object
	.size		_ZN34_INTERNAL_1f45829c_4_k_cu_ad6007dd4cuda3std6ranges3__45__cpo4swapE,(_ZN34_INTERNAL_1f45829c_4_k_cu_ad6007dd6thrust24THRUST_300001_SM_1000_NS8cuda_cub10par_nosyncE - _ZN34_INTERNAL_1f45829c_4_k_cu_ad6007dd4cuda3std6ranges3__45__cpo4swapE)
_ZN34_INTERNAL_1f45829c_4_k_cu_ad6007dd4cuda3std6ranges3__45__cpo4swapE:
	.zero		1
	.type		_ZN34_INTERNAL_1f45829c_4_k_cu_ad6007dd6thrust24THRUST_300001_SM_1000_NS8cuda_cub10par_nosyncE,@object
	.size		_ZN34_INTERNAL_1f45829c_4_k_cu_ad6007dd6thrust24THRUST_300001_SM_1000_NS8cuda_cub10par_nosyncE,(_ZN34_INTERNAL_1f45829c_4_k_cu_ad6007dd6thrust24THRUST_300001_SM_1000_NS3seqE - _ZN34_INTERNAL_1f45829c_4_k_cu_ad6007dd6thrust24THRUST_300001_SM_1000_NS8cuda_cub10par_nosyncE)
_ZN34_INTERNAL_1f45829c_4_k_cu_ad6007dd6thrust24THRUST_300001_SM_1000_NS8cuda_cub10par_nosyncE:
	.zero		1
	.type		_ZN34_INTERNAL_1f45829c_4_k_cu_ad6007dd6thrust24THRUST_300001_SM_1000_NS3seqE,@object
	.size		_ZN34_INTERNAL_1f45829c_4_k_cu_ad6007dd6thrust24THRUST_300001_SM_1000_NS3seqE,(_ZN34_INTERNAL_1f45829c_4_k_cu_ad6007dd4cuda3std3__420unreachable_sentinelE - _ZN34_INTERNAL_1f45829c_4_k_cu_ad6007dd6thrust24THRUST_300001_SM_1000_NS3seqE)
_ZN34_INTERNAL_1f45829c_4_k_cu_ad6007dd6thrust24THRUST_300001_SM_1000_NS3seqE:
	.zero		1
	.type		_ZN34_INTERNAL_1f45829c_4_k_cu_ad6007dd4cuda3std3__420unreachable_sentinelE,@object
	.size		_ZN34_INTERNAL_1f45829c_4_k_cu_ad6007dd4cuda3std3__420unreachable_sentinelE,(_ZN34_INTERNAL_1f45829c_4_k_cu_ad6007dd4cuda3std6ranges3__45__cpo5ssizeE - _ZN34_INTERNAL_1f45829c_4_k_cu_ad6007dd4cuda3std3__420unreachable_sentinelE)
_ZN34_INTERNAL_1f45829c_4_k_cu_ad6007dd4cuda3std3__420unreachable_sentinelE:
	.zero		1
	.type		_ZN34_INTERNAL_1f45829c_4_k_cu_ad6007dd4cuda3std6ranges3__45__cpo5ssizeE,@object
	.size		_ZN34_INTERNAL_1f45829c_4_k_cu_ad6007dd4cuda3std6ranges3__45__cpo5ssizeE,(_ZN34_INTERNAL_1f45829c_4_k_cu_ad6007dd6thrust24THRUST_300001_SM_1000_NS12placeholders2_3E - _ZN34_INTERNAL_1f45829c_4_k_cu_ad6007dd4cuda3std6ranges3__45__cpo5ssizeE)
_ZN34_INTERNAL_1f45829c_4_k_cu_ad6007dd4cuda3std6ranges3__45__cpo5ssizeE:
	.zero		1
	.type		_ZN34_INTERNAL_1f45829c_4_k_cu_ad6007dd6thrust24THRUST_300001_SM_1000_NS12placeholders2_3E,@object
	.size		_ZN34_INTERNAL_1f45829c_4_k_cu_ad6007dd6thrust24THRUST_300001_SM_1000_NS12placeholders2_3E,(_ZN34_INTERNAL_1f45829c_4_k_cu_ad6007dd4cuda3std3__45__cpo4cendE - _ZN34_INTERNAL_1f45829c_4_k_cu_ad6007dd6thrust24THRUST_300001_SM_1000_NS12placeholders2_3E)
_ZN34_INTERNAL_1f45829c_4_k_cu_ad6007dd6thrust24THRUST_300001_SM_1000_NS12placeholders2_3E:
	.zero		1
	.type		_ZN34_INTERNAL_1f45829c_4_k_cu_ad6007dd4cuda3std3__45__cpo4cendE,@object
	.size		_ZN34_INTERNAL_1f45829c_4_k_cu_ad6007dd4cuda3std3__45__cpo4cendE,(_ZN34_INTERNAL_1f45829c_4_k_cu_ad6007dd4cuda3std6ranges3__45__cpo4cendE - _ZN34_INTERNAL_1f45829c_4_k_cu_ad6007dd4cuda3std3__45__cpo4cendE)
_ZN34_INTERNAL_1f45829c_4_k_cu_ad6007dd4cuda3std3__45__cpo4cendE:
	.zero		1
	.type		_ZN34_INTERNAL_1f45829c_4_k_cu_ad6007dd4cuda3std6ranges3__45__cpo4cendE,@object
	.size		_ZN34_INTERNAL_1f45829c_4_k_cu_ad6007dd4cuda3std6ranges3__45__cpo4cendE,(_ZN34_INTERNAL_1f45829c_4_k_cu_ad6007dd6thrust24THRUST_300001_SM_1000_NS12placeholders2_7E - _ZN34_INTERNAL_1f45829c_4_k_cu_ad6007dd4cuda3std6ranges3__45__cpo4cendE)
_ZN34_INTERNAL_1f45829c_4_k_cu_ad6007dd4cuda3std6ranges3__45__cpo4cendE:
	.zero		1
	.type		_ZN34_INTERNAL_1f45829c_4_k_cu_ad6007dd6thrust24THRUST_300001_SM_1000_NS12placeholders2_7E,@object
	.size		_ZN34_INTERNAL_1f45829c_4_k_cu_ad6007dd6thrust24THRUST_300001_SM_1000_NS12placeholders2_7E,(_ZN34_INTERNAL_1f45829c_4_k_cu_ad6007dd4cuda3std3__45__cpo5crendE - _ZN34_INTERNAL_1f45829c_4_k_cu_ad6007dd6thrust24THRUST_300001_SM_1000_NS12placeholders2_7E)
_ZN34_INTERNAL_1f45829c_4_k_cu_ad6007dd6thrust24THRUST_300001_SM_1000_NS12placeholders2_7E:
	.zero		1
	.type		_ZN34_INTERNAL_1f45829c_4_k_cu_ad6007dd4cuda3std3__45__cpo5crendE,@object
	.size		_ZN34_INTERNAL_1f45829c_4_k_cu_ad6007dd4cuda3std3__45__cpo5crendE,(_ZN34_INTERNAL_1f45829c_4_k_cu_ad6007dd4cuda3std6ranges3__45__cpo4prevE - _ZN34_INTERNAL_1f45829c_4_k_cu_ad6007dd4cuda3std3__45__cpo5crendE)
_ZN34_INTERNAL_1f45829c_4_k_cu_ad6007dd4cuda3std3__45__cpo5crendE:
	.zero		1
	.type		_ZN34_INTERNAL_1f45829c_4_k_cu_ad6007dd4cuda3std6ranges3__45__cpo4prevE,@object
	.size		_ZN34_INTERNAL_1f45829c_4_k_cu_ad6007dd4cuda3std6ranges3__45__cpo4prevE,(_ZN34_INTERNAL_1f45829c_4_k_cu_ad6007dd4cuda3std6ranges3__45__cpo9iter_moveE - _ZN34_INTERNAL_1f45829c_4_k_cu_ad6007dd4cuda3std6ranges3__45__cpo4prevE)
_ZN34_INTERNAL_1f45829c_4_k_cu_ad6007dd4cuda3std6ranges3__45__cpo4prevE:
	.zero		1
	.type		_ZN34_INTERNAL_1f45829c_4_k_cu_ad6007dd4cuda3std6ranges3__45__cpo9iter_moveE,@object
	.size		_ZN34_INTERNAL_1f45829c_4_k_cu_ad6007dd4cuda3std6ranges3__45__cpo9iter_moveE,(_ZN34_INTERNAL_1f45829c_4_k_cu_ad6007dd6thrust24THRUST_300001_SM_1000_NS6system6detail10sequential3seqE - _ZN34_INTERNAL_1f45829c_4_k_cu_ad6007dd4cuda3std6ranges3__45__cpo9iter_moveE)
_ZN34_INTERNAL_1f45829c_4_k_cu_ad6007dd4cuda3std6ranges3__45__cpo9iter_moveE:
	.zero		1
	.type		_ZN34_INTERNAL_1f45829c_4_k_cu_ad6007dd6thrust24THRUST_300001_SM_1000_NS6system6detail10sequential3seqE,@object
	.size		_ZN34_INTERNAL_1f45829c_4_k_cu_ad6007dd6thrust24THRUST_300001_SM_1000_NS6system6detail10sequential3seqE,(_ZN34_INTERNAL_1f45829c_4_k_cu_ad6007dd6thrust24THRUST_300001_SM_1000_NS12placeholders2_9E - _ZN34_INTERNAL_1f45829c_4_k_cu_ad6007dd6thrust24THRUST_300001_SM_1000_NS6system6detail10sequential3seqE)
_ZN34_INTERNAL_1f45829c_4_k_cu_ad6007dd6thrust24THRUST_300001_SM_1000_NS6system6detail10sequential3seqE:
	.zero		1
	.type		_ZN34_INTERNAL_1f45829c_4_k_cu_ad6007dd6thrust24THRUST_300001_SM_1000_NS12placeholders2_9E,@object
	.size		_ZN34_INTERNAL_1f45829c_4_k_cu_ad6007dd6thrust24THRUST_300001_SM_1000_NS12placeholders2_9E,(_ZN34_INTERNAL_1f45829c_4_k_cu_ad6007dd4cuda3std3__419piecewise_constructE - _ZN34_INTERNAL_1f45829c_4_k_cu_ad6007dd6thrust24THRUST_300001_SM_1000_NS12placeholders2_9E)
_ZN34_INTERNAL_1f45829c_4_k_cu_ad6007dd6thrust24THRUST_300001_SM_1000_NS12placeholders2_9E:
	.zero		1
	.type		_ZN34_INTERNAL_1f45829c_4_k_cu_ad6007dd4cuda3std3__419piecewise_constructE,@object
	.size		_ZN34_INTERNAL_1f45829c_4_k_cu_ad6007dd4cuda3std3__419piecewise_constructE,(_ZN34_INTERNAL_1f45829c_4_k_cu_ad6007dd4cuda3std6ranges3__45__cpo5cdataE - _ZN34_INTERNAL_1f45829c_4_k_cu_ad6007dd4cuda3std3__419piecewise_constructE)
_ZN34_INTERNAL_1f45829c_4_k_cu_ad6007dd4cuda3std3__419piecewise_constructE:
	.zero		1
	.type		_ZN34_INTERNAL_1f45829c_4_k_cu_ad6007dd4cuda3std6ranges3__45__cpo5cdataE,@object
	.size		_ZN34_INTERNAL_1f45829c_4_k_cu_ad6007dd4cuda3std6ranges3__45__cpo5cdataE,(_ZN34_INTERNAL_1f45829c_4_k_cu_ad6007dd6thrust24THRUST_300001_SM_1000_NS12placeholders2_1E - _ZN34_INTERNAL_1f45829c_4_k_cu_ad6007dd4cuda3std6ranges3__45__cpo5cdataE)
_ZN34_INTERNAL_1f45829c_4_k_cu_ad6007dd4cuda3std6ranges3__45__cpo5cdataE:
	.zero		1
	.type		_ZN34_INTERNAL_1f45829c_4_k_cu_ad6007dd6thrust24THRUST_300001_SM_1000_NS12placeholders2_1E,@object
	.size		_ZN34_INTERNAL_1f45829c_4_k_cu_ad6007dd6thrust24THRUST_300001_SM_1000_NS12placeholders2_1E,(_ZN34_INTERNAL_1f45829c_4_k_cu_ad6007dd4cuda3std3__45__cpo3endE - _ZN34_INTERNAL_1f45829c_4_k_cu_ad6007dd6thrust24THRUST_300001_SM_1000_NS12placeholders2_1E)
_ZN34_INTERNAL_1f45829c_4_k_cu_ad6007dd6thrust24THRUST_300001_SM_1000_NS12placeholders2_1E:
	.zero		1
	.type		_ZN34_INTERNAL_1f45829c_4_k_cu_ad6007dd4cuda3std3__45__cpo3endE,@object
	.size		_ZN34_INTERNAL_1f45829c_4_k_cu_ad6007dd4cuda3std3__45__cpo3endE,(_ZN34_INTERNAL_1f45829c_4_k_cu_ad6007dd4cuda3std6ranges3__45__cpo3endE - _ZN34_INTERNAL_1f45829c_4_k_cu_ad6007dd4cuda3std3__45__cpo3endE)
_ZN34_INTERNAL_1f45829c_4_k_cu_ad6007dd4cuda3std3__45__cpo3endE:
	.zero		1
	.type		_ZN34_INTERNAL_1f45829c_4_k_cu_ad6007dd4cuda3std6ranges3__45__cpo3endE,@object
	.size		_ZN34_INTERNAL_1f45829c_4_k_cu_ad6007dd4cuda3std6ranges3__45__cpo3endE,(_ZN34_INTERNAL_1f45829c_4_k_cu_ad6007dd6thrust24THRUST_300001_SM_1000_NS12placeholders2_5E - _ZN34_INTERNAL_1f45829c_4_k_cu_ad6007dd4cuda3std6ranges3__45__cpo3endE)
_ZN34_INTERNAL_1f45829c_4_k_cu_ad6007dd4cuda3std6ranges3__45__cpo3endE:
	.zero		1
	.type		_ZN34_INTERNAL_1f45829c_4_k_cu_ad6007dd6thrust24THRUST_300001_SM_1000_NS12placeholders2_5E,@object
	.size		_ZN34_INTERNAL_1f45829c_4_k_cu_ad6007dd6thrust24THRUST_300001_SM_1000_NS12placeholders2_5E,(_ZN34_INTERNAL_1f45829c_4_k_cu_ad6007dd4cuda3std3__45__cpo4rendE - _ZN34_INTERNAL_1f45829c_4_k_cu_ad6007dd6thrust24THRUST_300001_SM_1000_NS12placeholders2_5E)
_ZN34_INTERNAL_1f45829c_4_k_cu_ad6007dd6thrust24THRUST_300001_SM_1000_NS12placeholders2_5E:
	.zero		1
	.type		_ZN34_INTERNAL_1f45829c_4_k_cu_ad6007dd4cuda3std3__45__cpo4rendE,@object
	.size		_ZN34_INTERNAL_1f45829c_4_k_cu_ad6007dd4cuda3std3__45__cpo4rendE,(_ZN34_INTERNAL_1f45829c_4_k_cu_ad6007dd4cuda3std6ranges3__45__cpo9iter_swapE - _ZN34_INTERNAL_1f45829c_4_k_cu_ad6007dd4cuda3std3__45__cpo4rendE)
_ZN34_INTERNAL_1f45829c_4_k_cu_ad6007dd4cuda3std3__45__cpo4rendE:
	.zero		1
	.type		_ZN34_INTERNAL_1f45829c_4_k_cu_ad6007dd4cuda3std6ranges3__45__cpo9iter_swapE,@object
	.size		_ZN34_INTERNAL_1f45829c_4_k_cu_ad6007dd4cuda3std6ranges3__45__cpo9iter_swapE,(_ZN34_INTERNAL_1f45829c_4_k_cu_ad6007dd4cuda3std3__48unexpectE - _ZN34_INTERNAL_1f45829c_4_k_cu_ad6007dd4cuda3std6ranges3__45__cpo9iter_swapE)
_ZN34_INTERNAL_1f45829c_4_k_cu_ad6007dd4cuda3std6ranges3__45__cpo9iter_swapE:
	.zero		1
	.type		_ZN34_INTERNAL_1f45829c_4_k_cu_ad6007dd4cuda3std3__48unexpectE,@object
	.size		_ZN34_INTERNAL_1f45829c_4_k_cu_ad6007dd4cuda3std3__48unexpectE,(_ZN34_INTERNAL_1f45829c_4_k_cu_ad6007dd6thrust24THRUST_300001_SM_1000_NS8cuda_cub3parE - _ZN34_INTERNAL_1f45829c_4_k_cu_ad6007dd4cuda3std3__48unexpectE)
_ZN34_INTERNAL_1f45829c_4_k_cu_ad6007dd4cuda3std3__48unexpectE:
	.zero		1
	.type		_ZN34_INTERNAL_1f45829c_4_k_cu_ad6007dd6thrust24THRUST_300001_SM_1000_NS8cuda_cub3parE,@object
	.size		_ZN34_INTERNAL_1f45829c_4_k_cu_ad6007dd6thrust24THRUST_300001_SM_1000_NS8cuda_cub3parE,(.L_29 - _ZN34_INTERNAL_1f45829c_4_k_cu_ad6007dd6thrust24THRUST_300001_SM_1000_NS8cuda_cub3parE)
_ZN34_INTERNAL_1f45829c_4_k_cu_ad6007dd6thrust24THRUST_300001_SM_1000_NS8cuda_cub3parE:
	.zero		1
.L_29:


//--------------------- .nv.constant0._ZN3cub18CUB_300001_SM_10006detail9transform16transform_kernelINS2_10policy_hubILb1EN4cuda3std3__45tupleIJN6thrust24THRUST_300001_SM_1000_NS17counting_iteratorIiNSA_11use_defaultESC_SC_EEEEEE10policy1000El23matrix_multiply_functorNSA_6detail15normal_iteratorINSA_10device_ptrIdEEEEJSD_EEEvT0_iT1_T2_DpNS2_10kernel_argIT3_EE --------------------------
	.section	.nv.constant0._ZN3cub18CUB_300001_SM_10006detail9transform16transform_kernelINS2_10policy_hubILb1EN4cuda3std3__45tupleIJN6thrust24THRUST_300001_SM_1000_NS17counting_iteratorIiNSA_11use_defaultESC_SC_EEEEEE10policy1000El23matrix_multiply_functorNSA_6detail15normal_iteratorINSA_10device_ptrIdEEEEJSD_EEEvT0_iT1_T2_DpNS2_10kernel_argIT3_EE,"a",@progbits
	.sectionflags	@""
	.align	4
.nv.constant0._ZN3cub18CUB_300001_SM_10006detail9transform16transform_kernelINS2_10policy_hubILb1EN4cuda3std3__45tupleIJN6thrust24THRUST_300001_SM_1000_NS17counting_iteratorIiNSA_11use_defaultESC_SC_EEEEEE10policy1000El23matrix_multiply_functorNSA_6detail15normal_iteratorINSA_10device_ptrIdEEEEJSD_EEEvT0_iT1_T2_DpNS2_10kernel_argIT3_EE:
	.zero		968


//--------------------- .nv.constant0._ZN3cub18CUB_300001_SM_10006detail9transform16transform_kernelINS2_10policy_hubILb1EN4cuda3std3__45tupleIJN6thrust24THRUST_300001_SM_1000_NS17counting_iteratorIiNSA_11use_defaultESC_SC_EEEEEE10policy1000Ei23matrix_multiply_functorNSA_6detail15normal_iteratorINSA_10device_ptrIdEEEEJSD_EEEvT0_iT1_T2_DpNS2_10kernel_argIT3_EE --------------------------
	.section	.nv.constant0._ZN3cub18CUB_300001_SM_10006detail9transform16transform_kernelINS2_10policy_hubILb1EN4cuda3std3__45tupleIJN6thrust24THRUST_300001_SM_1000_NS17counting_iteratorIiNSA_11use_defaultESC_SC_EEEEEE10policy1000Ei23matrix_multiply_functorNSA_6detail15normal_iteratorINSA_10device_ptrIdEEEEJSD_EEEvT0_iT1_T2_DpNS2_10kernel_argIT3_EE,"a",@progbits
	.sectionflags	@""
	.align	4
.nv.constant0._ZN3cub18CUB_300001_SM_10006detail9transform16transform_kernelINS2_10policy_hubILb1EN4cuda3std3__45tupleIJN6thrust24THRUST_300001_SM_1000_NS17counting_iteratorIiNSA_11use_defaultESC_SC_EEEEEE10policy1000Ei23matrix_multiply_functorNSA_6detail15normal_iteratorINSA_10device_ptrIdEEEEJSD_EEEvT0_iT1_T2_DpNS2_10kernel_argIT3_EE:
	.zero		960


//--------------------- .nv.constant0._ZN3cub18CUB_300001_SM_10006detail8for_each13static_kernelINS2_12policy_hub_t12policy_500_tEmN6thrust24THRUST_300001_SM_1000_NS8cuda_cub20__uninitialized_fill7functorINS7_10device_ptrIdEEdEEEEvT0_T1_ --------------------------
	.section	.nv.constant0._ZN3cub18CUB_300001_SM_10006detail8for_each13static_kernelINS2_12policy_hub_t12policy_500_tEmN6thrust24THRUST_300001_SM_1000_NS8cuda_cub20__uninitialized_fill7functorINS7_10device_ptrIdEEdEEEEvT0_T1_,"a",@progbits
	.sectionflags	@""
	.align	4
.nv.constant0._ZN3cub18CUB_300001_SM_10006detail8for_each13static_kernelINS2_12policy_hub_t12policy_500_tEmN6thrust24THRUST_300001_SM_1000_NS8cuda_cub20__uninitialized_fill7functorINS7_10device_ptrIdEEdEEEEvT0_T1_:
	.zero		920


//--------------------- .nv.constant0._ZN3cub18CUB_300001_SM_10006detail11EmptyKernelIvEEvv --------------------------
	.section	.nv.constant0._ZN3cub18CUB_300001_SM_10006detail11EmptyKernelIvEEvv,"a",@progbits
	.sectionflags	@""
	.align	4
.nv.constant0._ZN3cub18CUB_300001_SM_10006detail11EmptyKernelIvEEvv:
	.zero		896


//--------------------- SYMBOLS --------------------------

	.type		.nv.reservedSmem.offset0,@object
	.size		.nv.reservedSmem.offset0,0x4
